	.target	sm_100a

	.elftype	@"ET_EXEC"


//--------------------- .note.nv.tkinfo           --------------------------
	.section	.note.nv.tkinfo,"",@"SHT_NOTE"
	.sectionflags	@"SHF_NOTE_NV_TKINFO"
	.tkinfo
        /*0018*/ 	.word	0x00000002
        /*0030*/ 	.string	""
        /*0030*/ 	.string	"ptxas"
        /*0030*/ 	.string	"Cuda compilation tools, release 13.0, V13.0.88"
        /*0030*/ 	.string	"Build cuda_13.0.r13.0/compiler.36424714_0"
        /*0030*/ 	.string	"-arch sm_100a -m 64 "



//--------------------- .note.nv.cuinfo           --------------------------
	.section	.note.nv.cuinfo,"",@"SHT_NOTE"
	.sectionflags	@"SHF_NOTE_NV_CUINFO"
        /*0018*/ 	.short	0x0002
        /*001a*/ 	.short	0x0064
        /*001c*/ 	.short	0x0082
	.zero		2


//--------------------- .nv.info                  --------------------------
	.section	.nv.info,"",@"SHT_CUDA_INFO"
	.align	4


	//----- nvinfo : EIATTR_REGCOUNT
	.align		4
        /*0000*/ 	.byte	0x04, 0x2f
        /*0002*/ 	.short	(.L_19 - .L_18)
	.align		4
.L_18:
        /*0004*/ 	.word	index@(_ZN7cutlass13device_kernelINS_4gemm6kernel13GemmUniversalIN4cute5tupleIJiiiiEEENS1_10collective13CollectiveMmaINS1_35MainloopSm100TmaUmmaWarpSpecializedILi13ELi2ELi4ENS5_IJNS4_1CILi1EEENSA_ILi4EEESB_EEEEENS5_IJNSA_ILi64EEESF_SF_EEENS_10bfloat16_tENS5_IJlSB_lEEESH_SI_NS4_8TiledMMAINS4_8MMA_AtomIJNS4_20SM100_MMA_F16BF16_SSISH_SH_fLi64ELi64ELNS4_4UMMA5MajorE0ELSN_0ELNSM_7ScaleInE0ELSO_0EEEEEENS4_6LayoutINS5_IJSB_SB_SB_EEENS5_IJNSA_ILi0EEEST_ST_EEEEENS5_IJNS4_10UnderscoreESW_SW_EEEEENS4_23SM90_TMA_LOAD_MULTICASTENS4_14ComposedLayoutINS4_7SwizzleILi3ELi4ELi3EEENS4_18smem_ptr_flag_bitsILi16EEENSR_INS5_IJNSA_ILi8EEESF_EEENS5_IJSF_SB_EEEEEEEvNS4_8identityENS4_13SM90_TMA_LOADES19_vS1A_EENS_8epilogue10collective18CollectiveEpilogueINS1D_23Sm100TmaWarpSpecializedILi3ELi2ELi16ELb1ELb0EEEJSG_NS5_IJNSR_ISF_SB_EENSR_INSA_ILi32EEESB_EEEEESH_SI_SH_SI_NS1D_6fusion15FusionCallbacksIS1H_NS1M_17LinearCombinationISH_fSH_fLNS_15FloatRoundStyleE2EEESG_S1L_JEEENS4_5SM1004TMEM4LOAD26SM100_TMEM_LOAD_16dp256b4xES1B_NS10_INS11_ILi2ELi4ELi3EEES14_NSR_INS5_IJS15_S1J_EEENS5_IJS1J_SB_EEEEEEENS4_17SM75_U32x4_LDSM_NENS4_14SM90_TMA_STOREES20_NS4_17SM90_U32x4_STSM_NENS4_39AutoVectorizingCopyWithAssumedAlignmentILi128EEEEEEvvEEEEvNT_6ParamsE)
        /*0008*/ 	.word	0x00000045


	//----- nvinfo : EIATTR_FRAME_SIZE
	.align		4
.L_19:
        /*000c*/ 	.byte	0x04, 0x11
        /*000e*/ 	.short	(.L_21 - .L_20)
	.align		4
.L_20:
        /*0010*/ 	.word	index@($__internal_2_$__cuda_sm10x_tcgen05_guardrail_trap_unallocated_columns_being_dealloced)
        /*0014*/ 	.word	0x00000000


	//----- nvinfo : EIATTR_FRAME_SIZE
	.align		4
.L_21:
        /*0018*/ 	.byte	0x04, 0x11
        /*001a*/ 	.short	(.L_23 - .L_22)
	.align		4
.L_22:
        /*001c*/ 	.word	index@($__internal_1_$__cuda_sm10x_tcgen05_guardrail_trap_phase_invalid_during_alloc)
        /*0020*/ 	.word	0x00000000


	//----- nvinfo : EIATTR_FRAME_SIZE
	.align		4
.L_23:
        /*0024*/ 	.byte	0x04, 0x11
        /*0026*/ 	.short	(.L_25 - .L_24)
	.align		4
.L_24:
        /*0028*/ 	.word	index@($__internal_0_$__cuda_sm10x_tcgen05_guardrail_trap_col_being_dealloced_not_returned_by_alloc)
        /*002c*/ 	.word	0x00000000


	//----- nvinfo : EIATTR_FRAME_SIZE
	.align		4
.L_25:
        /*0030*/ 	.byte	0x04, 0x11
        /*0032*/ 	.short	(.L_27 - .L_26)
	.align		4
.L_26:
        /*0034*/ 	.word	index@(_ZN7cutlass13device_kernelINS_4gemm6kernel13GemmUniversalIN4cute5tupleIJiiiiEEENS1_10collective13CollectiveMmaINS1_35MainloopSm100TmaUmmaWarpSpecializedILi13ELi2ELi4ENS5_IJNS4_1CILi1EEENSA_ILi4EEESB_EEEEENS5_IJNSA_ILi64EEESF_SF_EEENS_10bfloat16_tENS5_IJlSB_lEEESH_SI_NS4_8TiledMMAINS4_8MMA_AtomIJNS4_20SM100_MMA_F16BF16_SSISH_SH_fLi64ELi64ELNS4_4UMMA5MajorE0ELSN_0ELNSM_7ScaleInE0ELSO_0EEEEEENS4_6LayoutINS5_IJSB_SB_SB_EEENS5_IJNSA_ILi0EEEST_ST_EEEEENS5_IJNS4_10UnderscoreESW_SW_EEEEENS4_23SM90_TMA_LOAD_MULTICASTENS4_14ComposedLayoutINS4_7SwizzleILi3ELi4ELi3EEENS4_18smem_ptr_flag_bitsILi16EEENSR_INS5_IJNSA_ILi8EEESF_EEENS5_IJSF_SB_EEEEEEEvNS4_8identityENS4_13SM90_TMA_LOADES19_vS1A_EENS_8epilogue10collective18CollectiveEpilogueINS1D_23Sm100TmaWarpSpecializedILi3ELi2ELi16ELb1ELb0EEEJSG_NS5_IJNSR_ISF_SB_EENSR_INSA_ILi32EEESB_EEEEESH_SI_SH_SI_NS1D_6fusion15FusionCallbacksIS1H_NS1M_17LinearCombinationISH_fSH_fLNS_15FloatRoundStyleE2EEESG_S1L_JEEENS4_5SM1004TMEM4LOAD26SM100_TMEM_LOAD_16dp256b4xES1B_NS10_INS11_ILi2ELi4ELi3EEES14_NSR_INS5_IJS15_S1J_EEENS5_IJS1J_SB_EEEEEEENS4_17SM75_U32x4_LDSM_NENS4_14SM90_TMA_STOREES20_NS4_17SM90_U32x4_STSM_NENS4_39AutoVectorizingCopyWithAssumedAlignmentILi128EEEEEEvvEEEEvNT_6ParamsE)
        /*0038*/ 	.word	0x00000000


	//----- nvinfo : EIATTR_MIN_STACK_SIZE
	.align		4
.L_27:
        /*003c*/ 	.byte	0x04, 0x12
        /*003e*/ 	.short	(.L_29 - .L_28)
	.align		4
.L_28:
        /*0040*/ 	.word	index@(_ZN7cutlass13device_kernelINS_4gemm6kernel13GemmUniversalIN4cute5tupleIJiiiiEEENS1_10collective13CollectiveMmaINS1_35MainloopSm100TmaUmmaWarpSpecializedILi13ELi2ELi4ENS5_IJNS4_1CILi1EEENSA_ILi4EEESB_EEEEENS5_IJNSA_ILi64EEESF_SF_EEENS_10bfloat16_tENS5_IJlSB_lEEESH_SI_NS4_8TiledMMAINS4_8MMA_AtomIJNS4_20SM100_MMA_F16BF16_SSISH_SH_fLi64ELi64ELNS4_4UMMA5MajorE0ELSN_0ELNSM_7ScaleInE0ELSO_0EEEEEENS4_6LayoutINS5_IJSB_SB_SB_EEENS5_IJNSA_ILi0EEEST_ST_EEEEENS5_IJNS4_10UnderscoreESW_SW_EEEEENS4_23SM90_TMA_LOAD_MULTICASTENS4_14ComposedLayoutINS4_7SwizzleILi3ELi4ELi3EEENS4_18smem_ptr_flag_bitsILi16EEENSR_INS5_IJNSA_ILi8EEESF_EEENS5_IJSF_SB_EEEEEEEvNS4_8identityENS4_13SM90_TMA_LOADES19_vS1A_EENS_8epilogue10collective18CollectiveEpilogueINS1D_23Sm100TmaWarpSpecializedILi3ELi2ELi16ELb1ELb0EEEJSG_NS5_IJNSR_ISF_SB_EENSR_INSA_ILi32EEESB_EEEEESH_SI_SH_SI_NS1D_6fusion15FusionCallbacksIS1H_NS1M_17LinearCombinationISH_fSH_fLNS_15FloatRoundStyleE2EEESG_S1L_JEEENS4_5SM1004TMEM4LOAD26SM100_TMEM_LOAD_16dp256b4xES1B_NS10_INS11_ILi2ELi4ELi3EEES14_NSR_INS5_IJS15_S1J_EEENS5_IJS1J_SB_EEEEEEENS4_17SM75_U32x4_LDSM_NENS4_14SM90_TMA_STOREES20_NS4_17SM90_U32x4_STSM_NENS4_39AutoVectorizingCopyWithAssumedAlignmentILi128EEEEEEvvEEEEvNT_6ParamsE)
        /*0044*/ 	.word	0x00000000
.L_29:


//--------------------- .nv.compat                --------------------------
	.section	.nv.compat,"",@"SHT_CUDA_COMPAT_INFO"
	.align	4
        /*0000*/ 	.byte	0x02, 0x09, 0x01, 0x00, 0x02, 0x02, 0x02, 0x00, 0x02, 0x05, 0x05, 0x00, 0x03, 0x07, 0x01, 0x01
        /*0010*/ 	.byte	0x02, 0x03, 0x01, 0x00, 0x02, 0x06, 0x01, 0x00, 0x04, 0x0b, 0x08, 0x00, 0x09, 0x00, 0x00, 0x00
        /*0020*/ 	.byte	0x00, 0x00, 0x00, 0x00


//--------------------- .nv.info._ZN7cutlass13device_kernelINS_4gemm6kernel13GemmUniversalIN4cute5tupleIJiiiiEEENS1_10collective13CollectiveMmaINS1_35MainloopSm100TmaUmmaWarpSpecializedILi13ELi2ELi4ENS5_IJNS4_1CILi1EEENSA_ILi4EEESB_EEEEENS5_IJNSA_ILi64EEESF_SF_EEENS_10bfloat16_tENS5_IJlSB_lEEESH_SI_NS4_8TiledMMAINS4_8MMA_AtomIJNS4_20SM100_MMA_F16BF16_SSISH_SH_fLi64ELi64ELNS4_4UMMA5MajorE0ELSN_0ELNSM_7ScaleInE0ELSO_0EEEEEENS4_6LayoutINS5_IJSB_SB_SB_EEENS5_IJNSA_ILi0EEEST_ST_EEEEENS5_IJNS4_10UnderscoreESW_SW_EEEEENS4_23SM90_TMA_LOAD_MULTICASTENS4_14ComposedLayoutINS4_7SwizzleILi3ELi4ELi3EEENS4_18smem_ptr_flag_bitsILi16EEENSR_INS5_IJNSA_ILi8EEESF_EEENS5_IJSF_SB_EEEEEEEvNS4_8identityENS4_13SM90_TMA_LOADES19_vS1A_EENS_8epilogue10collective18CollectiveEpilogueINS1D_23Sm100TmaWarpSpecializedILi3ELi2ELi16ELb1ELb0EEEJSG_NS5_IJNSR_ISF_SB_EENSR_INSA_ILi32EEESB_EEEEESH_SI_SH_SI_NS1D_6fusion15FusionCallbacksIS1H_NS1M_17LinearCombinationISH_fSH_fLNS_15FloatRoundStyleE2EEESG_S1L_JEEENS4_5SM1004TMEM4LOAD26SM100_TMEM_LOAD_16dp256b4xES1B_NS10_INS11_ILi2ELi4ELi3EEES14_NSR_INS5_IJS15_S1J_EEENS5_IJS1J_SB_EEEEEEENS4_17SM75_U32x4_LDSM_NENS4_14SM90_TMA_STOREES20_NS4_17SM90_U32x4_STSM_NENS4_39AutoVectorizingCopyWithAssumedAlignmentILi128EEEEEEvvEEEEvNT_6ParamsE --------------------------
	.section	.nv.info._ZN7cutlass13device_kernelINS_4gemm6kernel13GemmUniversalIN4cute5tupleIJiiiiEEENS1_10collective13CollectiveMmaINS1_35MainloopSm100TmaUmmaWarpSpecializedILi13ELi2ELi4ENS5_IJNS4_1CILi1EEENSA_ILi4EEESB_EEEEENS5_IJNSA_ILi64EEESF_SF_EEENS_10bfloat16_tENS5_IJlSB_lEEESH_SI_NS4_8TiledMMAINS4_8MMA_AtomIJNS4_20SM100_MMA_F16BF16_SSISH_SH_fLi64ELi64ELNS4_4UMMA5MajorE0ELSN_0ELNSM_7ScaleInE0ELSO_0EEEEEENS4_6LayoutINS5_IJSB_SB_SB_EEENS5_IJNSA_ILi0EEEST_ST_EEEEENS5_IJNS4_10UnderscoreESW_SW_EEEEENS4_23SM90_TMA_LOAD_MULTICASTENS4_14ComposedLayoutINS4_7SwizzleILi3ELi4ELi3EEENS4_18smem_ptr_flag_bitsILi16EEENSR_INS5_IJNSA_ILi8EEESF_EEENS5_IJSF_SB_EEEEEEEvNS4_8identityENS4_13SM90_TMA_LOADES19_vS1A_EENS_8epilogue10collective18CollectiveEpilogueINS1D_23Sm100TmaWarpSpecializedILi3ELi2ELi16ELb1ELb0EEEJSG_NS5_IJNSR_ISF_SB_EENSR_INSA_ILi32EEESB_EEEEESH_SI_SH_SI_NS1D_6fusion15FusionCallbacksIS1H_NS1M_17LinearCombinationISH_fSH_fLNS_15FloatRoundStyleE2EEESG_S1L_JEEENS4_5SM1004TMEM4LOAD26SM100_TMEM_LOAD_16dp256b4xES1B_NS10_INS11_ILi2ELi4ELi3EEES14_NSR_INS5_IJS15_S1J_EEENS5_IJS1J_SB_EEEEEEENS4_17SM75_U32x4_LDSM_NENS4_14SM90_TMA_STOREES20_NS4_17SM90_U32x4_STSM_NENS4_39AutoVectorizingCopyWithAssumedAlignmentILi128EEEEEEvvEEEEvNT_6ParamsE,"",@"SHT_CUDA_INFO"
	.sectionflags	@""
	.align	4


	//----- nvinfo : EIATTR_CUDA_API_VERSION
	.align		4
        /*0000*/ 	.byte	0x04, 0x37
        /*0002*/ 	.short	(.L_31 - .L_30)
.L_30:
        /*0004*/ 	.word	0x00000082


	//----- nvinfo : EIATTR_KPARAM_INFO
	.align		4
.L_31:
        /*0008*/ 	.byte	0x04, 0x17
        /*000a*/ 	.short	(.L_33 - .L_32)
.L_32:
        /*000c*/ 	.word	0x00000000
        /*0010*/ 	.short	0x0000
        /*0012*/ 	.short	0x0000
        /*0014*/ 	.byte	0x00, 0xf0, 0x01, 0x20


	//----- nvinfo : EIATTR_AT_ENTRY_FRAGMENTS
	.align		4
.L_33:
        /*0018*/ 	.byte	0x04, 0x4f
        /*001a*/ 	.short	(.L_35 - .L_34)


	//   ....[0]....
.L_34:
        /*001c*/ 	.word	0x00000006


	//----- nvinfo : EIATTR_RESERVED_SMEM_USED
	.align		4
.L_35:
        /*0020*/ 	.byte	0x01, 0x41
	.zero		2


	//----- nvinfo : EIATTR_SPARSE_MMA_MASK
	.align		4
        /*0024*/ 	.byte	0x03, 0x50
        /*0026*/ 	.short	0x0000


	//----- nvinfo : EIATTR_TCGEN05_1CTA_USED
	.align		4
        /*0028*/ 	.byte	0x01, 0x51
	.zero		2


	//----- nvinfo : EIATTR_MAXREG_COUNT
	.align		4
        /*002c*/ 	.byte	0x03, 0x1b
        /*002e*/ 	.short	0x00ff


	//----- nvinfo : EIATTR_NUM_BARRIERS
	.align		4
        /*0030*/ 	.byte	0x02, 0x4c
        /*0032*/ 	.byte	0x07
	.zero		1


	//----- nvinfo : EIATTR_EXTERNS
	.align		4
        /*0034*/ 	.byte	0x04, 0x0f
        /*0036*/ 	.short	(.L_37 - .L_36)


	//   ....[0]....
	.align		4
.L_36:
        /*0038*/ 	.word	index@(__assertfail)


	//----- nvinfo : EIATTR_MERCURY_ISA_VERSION
	.align		4
.L_37:
        /*003c*/ 	.byte	0x03, 0x5f
        /*003e*/ 	.short	0x0101


	//----- nvinfo : EIATTR_INT_WARP_WIDE_INSTR_OFFSETS
	.align		4
        /*0040*/ 	.byte	0x04, 0x31
        /*0042*/ 	.short	(.L_39 - .L_38)


	//   ....[0]....
.L_38:
        /*0044*/ 	.word	0x000043b0


	//   ....[1]....
        /*0048*/ 	.word	0x000043e0


	//   ....[2]....
        /*004c*/ 	.word	0x00004400


	//   ....[3]....
        /*0050*/ 	.word	0x00004fd0


	//   ....[4]....
        /*0054*/ 	.word	0x00005050


	//   ....[5]....
        /*0058*/ 	.word	0x00005150


	//   ....[6]....
        /*005c*/ 	.word	0x00005260


	//----- nvinfo : EIATTR_COOP_GROUP_MASK_REGIDS
	.align		4
.L_39:
        /*0060*/ 	.byte	0x04, 0x29
        /*0062*/ 	.short	(.L_41 - .L_40)


	//   ....[0]....
.L_40:
        /*0064*/ 	.word	0xffffffff


	//   ....[1]....
        /*0068*/ 	.word	0xffffffff


	//   ....[2]....
        /*006c*/ 	.word	0xffffffff


	//   ....[3]....
        /*0070*/ 	.word	0xffffffff


	//   ....[4]....
        /*0074*/ 	.word	0xffffffff


	//   ....[5]....
        /*0078*/ 	.word	0xffffffff


	//   ....[6]....
        /*007c*/ 	.word	0xffffffff


	//   ....[7]....
        /*0080*/ 	.word	0xffffffff


	//   ....[8]....
        /*0084*/ 	.word	0xffffffff


	//   ....[9]....
        /*0088*/ 	.word	0xffffffff


	//   ....[10]....
        /*008c*/ 	.word	0xffffffff


	//   ....[11]....
        /*0090*/ 	.word	0xffffffff


	//   ....[12]....
        /*0094*/ 	.word	0xffffffff


	//   ....[13]....
        /*0098*/ 	.word	0xffffffff


	//----- nvinfo : EIATTR_COOP_GROUP_INSTR_OFFSETS
	.align		4
.L_41:
        /*009c*/ 	.byte	0x04, 0x28
        /*009e*/ 	.short	(.L_43 - .L_42)


	//   ....[0]....
.L_42:
        /*00a0*/ 	.word	0x00000080


	//   ....[1]....
        /*00a4*/ 	.word	0x000004f0


	//   ....[2]....
        /*00a8*/ 	.word	0x000007f0


	//   ....[3]....
        /*00ac*/ 	.word	0x00000970


	//   ....[4]....
        /*00b0*/ 	.word	0x00000a70


	//   ....[5]....
        /*00b4*/ 	.word	0x00000be0


	//   ....[6]....
        /*00b8*/ 	.word	0x00000d80


	//   ....[7]....
        /*00bc*/ 	.word	0x00000f30


	//   ....[8]....
        /*00c0*/ 	.word	0x000021d0


	//   ....[9]....
        /*00c4*/ 	.word	0x000035a0


	//   ....[10]....
        /*00c8*/ 	.word	0x000037b0


	//   ....[11]....
        /*00cc*/ 	.word	0x000037e0


	//   ....[12]....
        /*00d0*/ 	.word	0x00004290


	//   ....[13]....
        /*00d4*/ 	.word	0x000044c0


	//----- nvinfo : EIATTR_VRC_CTA_INIT_COUNT
	.align		4
.L_43:
        /*00d8*/ 	.byte	0x02, 0x4a
        /*00da*/ 	.byte	0x80
	.zero		1


	//----- nvinfo : EIATTR_SYSCALL_OFFSETS
	.align		4
        /*00dc*/ 	.byte	0x04, 0x46
        /*00de*/ 	.short	(.L_45 - .L_44)


	//   ....[0]....
.L_44:
        /*00e0*/ 	.word	0x00005f60


	//   ....[1]....
        /*00e4*/ 	.word	0x00006050


	//   ....[2]....
        /*00e8*/ 	.word	0x00006890


	//   ....[3]....
        /*00ec*/ 	.word	0x000071e0


	//----- nvinfo : EIATTR_MBARRIER_INSTR_OFFSETS
	.align		4
.L_45:
        /*00f0*/ 	.byte	0x04, 0x39
        /*00f2*/ 	.short	(.L_47 - .L_46)


	//   ....[0]....
.L_46:
        /*00f4*/ 	.word	0x00000630
        /*00f8*/ 	.word	0x000000ff
        /*00fc*/ 	.word	0x00000000
        /*0100*/ 	.short	0x0100
        /*0102*/ 	.byte	0x04
	.zero		1


	//   ....[1]....
        /*0104*/ 	.word	0x00000640
        /*0108*/ 	.word	0x000000ff
        /*010c*/ 	.word	0x00000068
        /*0110*/ 	.short	0x0100
        /*0112*/ 	.byte	0x04
	.zero		1


	//   ....[2]....
        /*0114*/ 	.word	0x00000650
        /*0118*/ 	.word	0x000000ff
        /*011c*/ 	.word	0x00000008
        /*0120*/ 	.short	0x0100
        /*0122*/ 	.byte	0x04
	.zero		1


	//   ....[3]....
        /*0124*/ 	.word	0x00000660
        /*0128*/ 	.word	0x000000ff
        /*012c*/ 	.word	0x00000070
        /*0130*/ 	.short	0x0100
        /*0132*/ 	.byte	0x04
	.zero		1


	//   ....[4]....
        /*0134*/ 	.word	0x00000670
        /*0138*/ 	.word	0x000000ff
        /*013c*/ 	.word	0x00000010
        /*0140*/ 	.short	0x0100
        /*0142*/ 	.byte	0x04
	.zero		1


	//   ....[5]....
        /*0144*/ 	.word	0x00000680
        /*0148*/ 	.word	0x000000ff
        /*014c*/ 	.word	0x00000078
        /*0150*/ 	.short	0x0100
        /*0152*/ 	.byte	0x04
	.zero		1


	//   ....[6]....
        /*0154*/ 	.word	0x00000690
        /*0158*/ 	.word	0x000000ff
        /*015c*/ 	.word	0x00000018
        /*0160*/ 	.short	0x0100
        /*0162*/ 	.byte	0x04
	.zero		1


	//   ....[7]....
        /*0164*/ 	.word	0x000006a0
        /*0168*/ 	.word	0x000000ff
        /*016c*/ 	.word	0x00000080
        /*0170*/ 	.short	0x0100
        /*0172*/ 	.byte	0x04
	.zero		1


	//   ....[8]....
        /*0174*/ 	.word	0x000006b0
        /*0178*/ 	.word	0x000000ff
        /*017c*/ 	.word	0x00000020
        /*0180*/ 	.short	0x0100
        /*0182*/ 	.byte	0x04
	.zero		1


	//   ....[9]....
        /*0184*/ 	.word	0x000006c0
        /*0188*/ 	.word	0x000000ff
        /*018c*/ 	.word	0x00000088
        /*0190*/ 	.short	0x0100
        /*0192*/ 	.byte	0x04
	.zero		1


	//   ....[10]....
        /*0194*/ 	.word	0x000006d0
        /*0198*/ 	.word	0x000000ff
        /*019c*/ 	.word	0x00000028
        /*01a0*/ 	.short	0x0100
        /*01a2*/ 	.byte	0x04
	.zero		1


	//   ....[11]....
        /*01a4*/ 	.word	0x000006e0
        /*01a8*/ 	.word	0x000000ff
        /*01ac*/ 	.word	0x00000090
        /*01b0*/ 	.short	0x0100
        /*01b2*/ 	.byte	0x04
	.zero		1


	//   ....[12]....
        /*01b4*/ 	.word	0x000006f0
        /*01b8*/ 	.word	0x000000ff
        /*01bc*/ 	.word	0x00000030
        /*01c0*/ 	.short	0x0100
        /*01c2*/ 	.byte	0x04
	.zero		1


	//   ....[13]....
        /*01c4*/ 	.word	0x00000700
        /*01c8*/ 	.word	0x000000ff
        /*01cc*/ 	.word	0x00000098
        /*01d0*/ 	.short	0x0100
        /*01d2*/ 	.byte	0x04
	.zero		1


	//   ....[14]....
        /*01d4*/ 	.word	0x00000710
        /*01d8*/ 	.word	0x000000ff
        /*01dc*/ 	.word	0x00000038
        /*01e0*/ 	.short	0x0100
        /*01e2*/ 	.byte	0x04
	.zero		1


	//   ....[15]....
        /*01e4*/ 	.word	0x00000720
        /*01e8*/ 	.word	0x000000ff
        /*01ec*/ 	.word	0x000000a0
        /*01f0*/ 	.short	0x0100
        /*01f2*/ 	.byte	0x04
	.zero		1


	//   ....[16]....
        /*01f4*/ 	.word	0x00000730
        /*01f8*/ 	.word	0x000000ff
        /*01fc*/ 	.word	0x00000040
        /*0200*/ 	.short	0x0100
        /*0202*/ 	.byte	0x04
	.zero		1


	//   ....[17]....
        /*0204*/ 	.word	0x00000740
        /*0208*/ 	.word	0x000000ff
        /*020c*/ 	.word	0x000000a8
        /*0210*/ 	.short	0x0100
        /*0212*/ 	.byte	0x04
	.zero		1


	//   ....[18]....
        /*0214*/ 	.word	0x00000750
        /*0218*/ 	.word	0x000000ff
        /*021c*/ 	.word	0x00000048
        /*0220*/ 	.short	0x0100
        /*0222*/ 	.byte	0x04
	.zero		1


	//   ....[19]....
        /*0224*/ 	.word	0x00000760
        /*0228*/ 	.word	0x000000ff
        /*022c*/ 	.word	0x000000b0
        /*0230*/ 	.short	0x0100
        /*0232*/ 	.byte	0x04
	.zero		1


	//   ....[20]....
        /*0234*/ 	.word	0x00000770
        /*0238*/ 	.word	0x000000ff
        /*023c*/ 	.word	0x00000050
        /*0240*/ 	.short	0x0100
        /*0242*/ 	.byte	0x04
	.zero		1


	//   ....[21]....
        /*0244*/ 	.word	0x00000780
        /*0248*/ 	.word	0x000000ff
        /*024c*/ 	.word	0x000000b8
        /*0250*/ 	.short	0x0100
        /*0252*/ 	.byte	0x04
	.zero		1


	//   ....[22]....
        /*0254*/ 	.word	0x00000790
        /*0258*/ 	.word	0x000000ff
        /*025c*/ 	.word	0x00000058
        /*0260*/ 	.short	0x0100
        /*0262*/ 	.byte	0x04
	.zero		1


	//   ....[23]....
        /*0264*/ 	.word	0x000007a0
        /*0268*/ 	.word	0x000000ff
        /*026c*/ 	.word	0x000000c0
        /*0270*/ 	.short	0x0100
        /*0272*/ 	.byte	0x04
	.zero		1


	//   ....[24]....
        /*0274*/ 	.word	0x000007b0
        /*0278*/ 	.word	0x000000ff
        /*027c*/ 	.word	0x00000060
        /*0280*/ 	.short	0x0100
        /*0282*/ 	.byte	0x04
	.zero		1


	//   ....[25]....
        /*0284*/ 	.word	0x000007c0
        /*0288*/ 	.word	0x000000ff
        /*028c*/ 	.word	0x000000c8
        /*0290*/ 	.short	0x0100
        /*0292*/ 	.byte	0x04
	.zero		1


	//   ....[26]....
        /*0294*/ 	.word	0x00000900
        /*0298*/ 	.word	0x000000ff
        /*029c*/ 	.word	0x000000d0
        /*02a0*/ 	.short	0x0100
        /*02a2*/ 	.byte	0x04
	.zero		1


	//   ....[27]....
        /*02a4*/ 	.word	0x00000910
        /*02a8*/ 	.word	0x000000ff
        /*02ac*/ 	.word	0x000000e8
        /*02b0*/ 	.short	0x0100
        /*02b2*/ 	.byte	0x04
	.zero		1


	//   ....[28]....
        /*02b4*/ 	.word	0x00000920
        /*02b8*/ 	.word	0x000000ff
        /*02bc*/ 	.word	0x000000d8
        /*02c0*/ 	.short	0x0100
        /*02c2*/ 	.byte	0x04
	.zero		1


	//   ....[29]....
        /*02c4*/ 	.word	0x00000930
        /*02c8*/ 	.word	0x000000ff
        /*02cc*/ 	.word	0x000000f0
        /*02d0*/ 	.short	0x0100
        /*02d2*/ 	.byte	0x04
	.zero		1


	//   ....[30]....
        /*02d4*/ 	.word	0x00000940
        /*02d8*/ 	.word	0x000000ff
        /*02dc*/ 	.word	0x000000e0
        /*02e0*/ 	.short	0x0100
        /*02e2*/ 	.byte	0x04
	.zero		1


	//   ....[31]....
        /*02e4*/ 	.word	0x00000950
        /*02e8*/ 	.word	0x000000ff
        /*02ec*/ 	.word	0x000000f8
        /*02f0*/ 	.short	0x0100
        /*02f2*/ 	.byte	0x04
	.zero		1


	//   ....[32]....
        /*02f4*/ 	.word	0x00000a40
        /*02f8*/ 	.word	0x000000ff
        /*02fc*/ 	.word	0x00000100
        /*0300*/ 	.short	0x0100
        /*0302*/ 	.byte	0x06
	.zero		1


	//   ....[33]....
        /*0304*/ 	.word	0x00000a50
        /*0308*/ 	.word	0x000000ff
        /*030c*/ 	.word	0x00000108
        /*0310*/ 	.short	0x0100
        /*0312*/ 	.byte	0x06
	.zero		1


	//   ....[34]....
        /*0314*/ 	.word	0x00000b90
        /*0318*/ 	.word	0x000000ff
        /*031c*/ 	.word	0x00000110
        /*0320*/ 	.short	0x0100
        /*0322*/ 	.byte	0x06
	.zero		1


	//   ....[35]....
        /*0324*/ 	.word	0x00000ba0
        /*0328*/ 	.word	0x000000ff
        /*032c*/ 	.word	0x00000120
        /*0330*/ 	.short	0x0100
        /*0332*/ 	.byte	0x06
	.zero		1


	//   ....[36]....
        /*0334*/ 	.word	0x00000bb0
        /*0338*/ 	.word	0x000000ff
        /*033c*/ 	.word	0x00000118
        /*0340*/ 	.short	0x0100
        /*0342*/ 	.byte	0x06
	.zero		1


	//   ....[37]....
        /*0344*/ 	.word	0x00000bc0
        /*0348*/ 	.word	0x000000ff
        /*034c*/ 	.word	0x00000128
        /*0350*/ 	.short	0x0100
        /*0352*/ 	.byte	0x06
	.zero		1


	//   ....[38]....
        /*0354*/ 	.word	0x00000cf0
        /*0358*/ 	.word	0x000000ff
        /*035c*/ 	.word	0x00000130
        /*0360*/ 	.short	0x0100
        /*0362*/ 	.byte	0x04
	.zero		1


	//   ....[39]....
        /*0364*/ 	.word	0x00000d00
        /*0368*/ 	.word	0x000000ff
        /*036c*/ 	.word	0x00000150
        /*0370*/ 	.short	0x0100
        /*0372*/ 	.byte	0x04
	.zero		1


	//   ....[40]....
        /*0374*/ 	.word	0x00000d10
        /*0378*/ 	.word	0x000000ff
        /*037c*/ 	.word	0x00000138
        /*0380*/ 	.short	0x0100
        /*0382*/ 	.byte	0x04
	.zero		1


	//   ....[41]....
        /*0384*/ 	.word	0x00000d20
        /*0388*/ 	.word	0x000000ff
        /*038c*/ 	.word	0x00000158
        /*0390*/ 	.short	0x0100
        /*0392*/ 	.byte	0x04
	.zero		1


	//   ....[42]....
        /*0394*/ 	.word	0x00000d30
        /*0398*/ 	.word	0x000000ff
        /*039c*/ 	.word	0x00000140
        /*03a0*/ 	.short	0x0100
        /*03a2*/ 	.byte	0x04
	.zero		1


	//   ....[43]....
        /*03a4*/ 	.word	0x00000d40
        /*03a8*/ 	.word	0x000000ff
        /*03ac*/ 	.word	0x00000160
        /*03b0*/ 	.short	0x0100
        /*03b2*/ 	.byte	0x04
	.zero		1


	//   ....[44]....
        /*03b4*/ 	.word	0x00000d50
        /*03b8*/ 	.word	0x000000ff
        /*03bc*/ 	.word	0x00000148
        /*03c0*/ 	.short	0x0100
        /*03c2*/ 	.byte	0x04
	.zero		1


	//   ....[45]....
        /*03c4*/ 	.word	0x00000d60
        /*03c8*/ 	.word	0x000000ff
        /*03cc*/ 	.word	0x00000168
        /*03d0*/ 	.short	0x0100
        /*03d2*/ 	.byte	0x04
	.zero		1


	//   ....[46]....
        /*03d4*/ 	.word	0x00000e50
        /*03d8*/ 	.word	0x000000ff
        /*03dc*/ 	.word	0x00000170
        /*03e0*/ 	.short	0x0100
        /*03e2*/ 	.byte	0x04
	.zero		1


	//   ....[47]....
        /*03e4*/ 	.word	0x00000e60
        /*03e8*/ 	.word	0x000000ff
        /*03ec*/ 	.word	0x00000180
        /*03f0*/ 	.short	0x0100
        /*03f2*/ 	.byte	0x04
	.zero		1


	//   ....[48]....
        /*03f4*/ 	.word	0x00000e70
        /*03f8*/ 	.word	0x000000ff
        /*03fc*/ 	.word	0x00000178
        /*0400*/ 	.short	0x0100
        /*0402*/ 	.byte	0x04
	.zero		1


	//   ....[49]....
        /*0404*/ 	.word	0x00000e80
        /*0408*/ 	.word	0x000000ff
        /*040c*/ 	.word	0x00000188
        /*0410*/ 	.short	0x0100
        /*0412*/ 	.byte	0x04
	.zero		1


	//   ....[50]....
        /*0414*/ 	.word	0x00001a50
        /*0418*/ 	.word	0x00000000
        /*041c*/ 	.word	0x00000180
        /*0420*/ 	.short	0x010a
        /*0422*/ 	.byte	0xff
	.zero		1


	//   ....[51]....
        /*0424*/ 	.word	0x00001a80
        /*0428*/ 	.word	0x00000000
        /*042c*/ 	.word	0x00000170
        /*0430*/ 	.short	0x0101
        /*0432*/ 	.byte	0xff
	.zero		1


	//   ....[52]....
        /*0434*/ 	.word	0x00001b50
        /*0438*/ 	.word	0x000000ff
        /*043c*/ 	.word	0x00000068
        /*0440*/ 	.short	0x010a
        /*0442*/ 	.byte	0x04
	.zero		1


	//   ....[53]....
        /*0444*/ 	.word	0x00001bd0
        /*0448*/ 	.word	0x000000ff
        /*044c*/ 	.word	0x00000068
        /*0450*/ 	.short	0x010a
        /*0452*/ 	.byte	0x21
	.zero		1


	//   ....[54]....
        /*0454*/ 	.word	0x00001d70
        /*0458*/ 	.word	0x000000ff
        /*045c*/ 	.word	0x00000068
        /*0460*/ 	.short	0x010a
        /*0462*/ 	.byte	0x08
	.zero		1


	//   ....[55]....
        /*0464*/ 	.word	0x00001e80
        /*0468*/ 	.word	0x000000ff
        /*046c*/ 	.word	0x00000108
        /*0470*/ 	.short	0x0101
        /*0472*/ 	.byte	0x06
	.zero		1


	//   ....[56]....
        /*0474*/ 	.word	0x00001ea0
        /*0478*/ 	.word	0x000000ff
        /*047c*/ 	.word	0x00000068
        /*0480*/ 	.short	0x010a
        /*0482*/ 	.byte	0x04
	.zero		1


	//   ....[57]....
        /*0484*/ 	.word	0x00001f20
        /*0488*/ 	.word	0x000000ff
        /*048c*/ 	.word	0x00000068
        /*0490*/ 	.short	0x010a
        /*0492*/ 	.byte	0x11
	.zero		1


	//   ....[58]....
        /*0494*/ 	.word	0x000020c0
        /*0498*/ 	.word	0x000000ff
        /*049c*/ 	.word	0x00000068
        /*04a0*/ 	.short	0x010a
        /*04a2*/ 	.byte	0x07
	.zero		1


	//   ....[59]....
        /*04a4*/ 	.word	0x00002200
        /*04a8*/ 	.word	0x00000003
        /*04ac*/ 	.word	0x00000110
        /*04b0*/ 	.short	0x010a
        /*04b2*/ 	.byte	0xff
	.zero		1


	//   ....[60]....
        /*04b4*/ 	.word	0x00002350
        /*04b8*/ 	.word	0x00000000
        /*04bc*/ 	.word	0x00000000
        /*04c0*/ 	.short	0x0101
        /*04c2*/ 	.byte	0xff
	.zero		1


	//   ....[61]....
        /*04c4*/ 	.word	0x00002910
        /*04c8*/ 	.word	0x000000ff
        /*04cc*/ 	.word	0x00000000
        /*04d0*/ 	.short	0x010a
        /*04d2*/ 	.byte	0x04
	.zero		1


	//   ....[62]....
        /*04d4*/ 	.word	0x000029a0
        /*04d8*/ 	.word	0x000000ff
        /*04dc*/ 	.word	0x00000000
        /*04e0*/ 	.short	0x010a
        /*04e2*/ 	.byte	0x05
	.zero		1


	//   ....[63]....
        /*04e4*/ 	.word	0x00002a30
        /*04e8*/ 	.word	0x000000ff
        /*04ec*/ 	.word	0x00000000
        /*04f0*/ 	.short	0x010a
        /*04f2*/ 	.byte	0x05
	.zero		1


	//   ....[64]....
        /*04f4*/ 	.word	0x00002ac0
        /*04f8*/ 	.word	0x000000ff
        /*04fc*/ 	.word	0x00000000
        /*0500*/ 	.short	0x010a
        /*0502*/ 	.byte	0x05
	.zero		1


	//   ....[65]....
        /*0504*/ 	.word	0x00002b50
        /*0508*/ 	.word	0x000000ff
        /*050c*/ 	.word	0x00000000
        /*0510*/ 	.short	0x010a
        /*0512*/ 	.byte	0x05
	.zero		1


	//   ....[66]....
        /*0514*/ 	.word	0x00002be0
        /*0518*/ 	.word	0x000000ff
        /*051c*/ 	.word	0x00000000
        /*0520*/ 	.short	0x010a
        /*0522*/ 	.byte	0x05
	.zero		1


	//   ....[67]....
        /*0524*/ 	.word	0x00002c70
        /*0528*/ 	.word	0x000000ff
        /*052c*/ 	.word	0x00000000
        /*0530*/ 	.short	0x010a
        /*0532*/ 	.byte	0x05
	.zero		1


	//   ....[68]....
        /*0534*/ 	.word	0x00002d00
        /*0538*/ 	.word	0x000000ff
        /*053c*/ 	.word	0x00000000
        /*0540*/ 	.short	0x010a
        /*0542*/ 	.byte	0x05
	.zero		1


	//   ....[69]....
        /*0544*/ 	.word	0x00002d90
        /*0548*/ 	.word	0x000000ff
        /*054c*/ 	.word	0x00000000
        /*0550*/ 	.short	0x010a
        /*0552*/ 	.byte	0x05
	.zero		1


	//   ....[70]....
        /*0554*/ 	.word	0x00002e20
        /*0558*/ 	.word	0x000000ff
        /*055c*/ 	.word	0x00000000
        /*0560*/ 	.short	0x010a
        /*0562*/ 	.byte	0x05
	.zero		1


	//   ....[71]....
        /*0564*/ 	.word	0x00002eb0
        /*0568*/ 	.word	0x000000ff
        /*056c*/ 	.word	0x00000000
        /*0570*/ 	.short	0x010a
        /*0572*/ 	.byte	0x05
	.zero		1


	//   ....[72]....
        /*0574*/ 	.word	0x00002f40
        /*0578*/ 	.word	0x000000ff
        /*057c*/ 	.word	0x00000000
        /*0580*/ 	.short	0x010a
        /*0582*/ 	.byte	0x05
	.zero		1


	//   ....[73]....
        /*0584*/ 	.word	0x00002fe0
        /*0588*/ 	.word	0x00000000
        /*058c*/ 	.word	0x00000000
        /*0590*/ 	.short	0x010a
        /*0592*/ 	.byte	0xff
	.zero		1


	//   ....[74]....
        /*0594*/ 	.word	0x00003100
        /*0598*/ 	.word	0x00000002
        /*059c*/ 	.word	0x00000170
        /*05a0*/ 	.short	0x010a
        /*05a2*/ 	.byte	0xff
	.zero		1


	//   ....[75]....
        /*05a4*/ 	.word	0x00003170
        /*05a8*/ 	.word	0x00000002
        /*05ac*/ 	.word	0x00000000
        /*05b0*/ 	.short	0x0101
        /*05b2*/ 	.byte	0xff
	.zero		1


	//   ....[76]....
        /*05b4*/ 	.word	0x00003190
        /*05b8*/ 	.word	0x000000ff
        /*05bc*/ 	.word	0x00000120
        /*05c0*/ 	.short	0x010a
        /*05c2*/ 	.byte	0x04
	.zero		1


	//   ....[77]....
        /*05c4*/ 	.word	0x000032b0
        /*05c8*/ 	.word	0x00000002
        /*05cc*/ 	.word	0x00000110
        /*05d0*/ 	.short	0x010a
        /*05d2*/ 	.byte	0xff
	.zero		1


	//   ....[78]....
        /*05d4*/ 	.word	0x000033b0
        /*05d8*/ 	.word	0x00000002
        /*05dc*/ 	.word	0x00000000
        /*05e0*/ 	.short	0x0101
        /*05e2*/ 	.byte	0xff
	.zero		1


	//   ....[79]....
        /*05e4*/ 	.word	0x00003440
        /*05e8*/ 	.word	0x000000ff
        /*05ec*/ 	.word	0x00000120
        /*05f0*/ 	.short	0x0106
        /*05f2*/ 	.byte	0x04
	.zero		1


	//   ....[80]....
        /*05f4*/ 	.word	0x00003460
        /*05f8*/ 	.word	0x000000ff
        /*05fc*/ 	.word	0x00000120
        /*0600*/ 	.short	0x010a
        /*0602*/ 	.byte	0x04
	.zero		1


	//   ....[81]....
        /*0604*/ 	.word	0x000034f0
        /*0608*/ 	.word	0x000000ff
        /*060c*/ 	.word	0x00000120
        /*0610*/ 	.short	0x0106
        /*0612*/ 	.byte	0x07
	.zero		1


	//   ....[82]....
        /*0614*/ 	.word	0x00003530
        /*0618*/ 	.word	0x00000000
        /*061c*/ 	.word	0x00000120
        /*0620*/ 	.short	0x010a
        /*0622*/ 	.byte	0xff
	.zero		1


	//   ....[83]....
        /*0624*/ 	.word	0x00003a80
        /*0628*/ 	.word	0x00000000
        /*062c*/ 	.word	0x00000110
        /*0630*/ 	.short	0x010a
        /*0632*/ 	.byte	0xff
	.zero		1


	//   ....[84]....
        /*0634*/ 	.word	0x00003b80
        /*0638*/ 	.word	0x00000003
        /*063c*/ 	.word	0x00000000
        /*0640*/ 	.short	0x0101
        /*0642*/ 	.byte	0xff
	.zero		1


	//   ....[85]....
        /*0644*/ 	.word	0x00003b90
        /*0648*/ 	.word	0x000000ff
        /*064c*/ 	.word	0x00000000
        /*0650*/ 	.short	0x010a
        /*0652*/ 	.byte	0x04
	.zero		1


	//   ....[86]....
        /*0654*/ 	.word	0x00003c10
        /*0658*/ 	.word	0x000000ff
        /*065c*/ 	.word	0x00000150
        /*0660*/ 	.short	0x010a
        /*0662*/ 	.byte	0x1f
	.zero		1


	//   ....[87]....
        /*0664*/ 	.word	0x00003cf0
        /*0668*/ 	.word	0x000000ff
        /*066c*/ 	.word	0x00000000
        /*0670*/ 	.short	0x010a
        /*0672*/ 	.byte	0x05
	.zero		1


	//   ....[88]....
        /*0674*/ 	.word	0x00003e30
        /*0678*/ 	.word	0x000000ff
        /*067c*/ 	.word	0x00000000
        /*0680*/ 	.short	0x010a
        /*0682*/ 	.byte	0x04
	.zero		1


	//   ....[89]....
        /*0684*/ 	.word	0x000040c0
        /*0688*/ 	.word	0x000000ff
        /*068c*/ 	.word	0x00000000
        /*0690*/ 	.short	0x010a
        /*0692*/ 	.byte	0x04
	.zero		1


	//   ....[90]....
        /*0694*/ 	.word	0x00004150
        /*0698*/ 	.word	0x000000ff
        /*069c*/ 	.word	0x00000000
        /*06a0*/ 	.short	0x010a
        /*06a2*/ 	.byte	0x05
	.zero		1


	//   ....[91]....
        /*06a4*/ 	.word	0x000041e0
        /*06a8*/ 	.word	0x000000ff
        /*06ac*/ 	.word	0x00000000
        /*06b0*/ 	.short	0x010a
        /*06b2*/ 	.byte	0x05
	.zero		1


	//   ....[92]....
        /*06b4*/ 	.word	0x00004270
        /*06b8*/ 	.word	0x000000ff
        /*06bc*/ 	.word	0x00000000
        /*06c0*/ 	.short	0x010a
        /*06c2*/ 	.byte	0x04
	.zero		1


	//   ....[93]....
        /*06c4*/ 	.word	0x00004700
        /*06c8*/ 	.word	0x0000000c
        /*06cc*/ 	.word	0x00000110
        /*06d0*/ 	.short	0x010a
        /*06d2*/ 	.byte	0xff
	.zero		1


	//   ....[94]....
        /*06d4*/ 	.word	0x00004870
        /*06d8*/ 	.word	0x00000000
        /*06dc*/ 	.word	0x00000000
        /*06e0*/ 	.short	0x0101
        /*06e2*/ 	.byte	0xff
	.zero		1


	//   ....[95]....
        /*06e4*/ 	.word	0x00004cf0
        /*06e8*/ 	.word	0x000000ff
        /*06ec*/ 	.word	0x00000108
        /*06f0*/ 	.short	0x010a
        /*06f2*/ 	.byte	0x18
	.zero		1


	//   ....[96]....
        /*06f4*/ 	.word	0x00004eb0
        /*06f8*/ 	.word	0x000000ff
        /*06fc*/ 	.word	0x000000e8
        /*0700*/ 	.short	0x010a
        /*0702*/ 	.byte	0x04
	.zero		1


	//   ....[97]....
        /*0704*/ 	.word	0x00005080
        /*0708*/ 	.word	0x000000ff
        /*070c*/ 	.word	0x000000d0
        /*0710*/ 	.short	0x010b
        /*0712*/ 	.byte	0x04
	.zero		1


	//   ....[98]....
        /*0714*/ 	.word	0x00005090
        /*0718*/ 	.word	0x000000ff
        /*071c*/ 	.word	0x00000000
        /*0720*/ 	.short	0x0101
        /*0722*/ 	.byte	0x14
	.zero		1


	//   ....[99]....
        /*0724*/ 	.word	0x000050a0
        /*0728*/ 	.word	0x000000ff
        /*072c*/ 	.word	0x000000e8
        /*0730*/ 	.short	0x010a
        /*0732*/ 	.byte	0x05
	.zero		1


	//   ....[100]....
        /*0734*/ 	.word	0x00005290
        /*0738*/ 	.word	0x000000ff
        /*073c*/ 	.word	0x000000d0
        /*0740*/ 	.short	0x010b
        /*0742*/ 	.byte	0x05
	.zero		1


	//   ....[101]....
        /*0744*/ 	.word	0x000052a0
        /*0748*/ 	.word	0x000000ff
        /*074c*/ 	.word	0x00000000
        /*0750*/ 	.short	0x0101
        /*0752*/ 	.byte	0x04
	.zero		1


	//   ....[102]....
        /*0754*/ 	.word	0x00005340
        /*0758*/ 	.word	0x000000ff
        /*075c*/ 	.word	0x00000000
        /*0760*/ 	.short	0x010a
        /*0762*/ 	.byte	0x04
	.zero		1


	//   ....[103]....
        /*0764*/ 	.word	0x000053d0
        /*0768*/ 	.word	0x000000ff
        /*076c*/ 	.word	0x00000000
        /*0770*/ 	.short	0x010a
        /*0772*/ 	.byte	0x05
	.zero		1


	//   ....[104]....
        /*0774*/ 	.word	0x00005470
        /*0778*/ 	.word	0x00000000
        /*077c*/ 	.word	0x00000000
        /*0780*/ 	.short	0x010a
        /*0782*/ 	.byte	0xff
	.zero		1


	//   ....[105]....
        /*0784*/ 	.word	0x000057d0
        /*0788*/ 	.word	0x00000000
        /*078c*/ 	.word	0x00000110
        /*0790*/ 	.short	0x010a
        /*0792*/ 	.byte	0xff
	.zero		1


	//   ....[106]....
        /*0794*/ 	.word	0x000058a0
        /*0798*/ 	.word	0x00000000
        /*079c*/ 	.word	0x00000000
        /*07a0*/ 	.short	0x0101
        /*07a2*/ 	.byte	0xff
	.zero		1


	//   ....[107]....
        /*07a4*/ 	.word	0x000064b0
        /*07a8*/ 	.word	0x00000002
        /*07ac*/ 	.word	0x000000d0
        /*07b0*/ 	.short	0x010a
        /*07b2*/ 	.byte	0xff
	.zero		1


	//   ....[108]....
        /*07b4*/ 	.word	0x000064f0
        /*07b8*/ 	.word	0x0000001b
        /*07bc*/ 	.word	0x00000130
        /*07c0*/ 	.short	0x010a
        /*07c2*/ 	.byte	0xff
	.zero		1


	//   ....[109]....
        /*07c4*/ 	.word	0x000065e0
        /*07c8*/ 	.word	0x00000002
        /*07cc*/ 	.word	0x000000d0
        /*07d0*/ 	.short	0x010a
        /*07d2*/ 	.byte	0xff
	.zero		1


	//   ....[110]....
        /*07d4*/ 	.word	0x00006770
        /*07d8*/ 	.word	0x0000001b
        /*07dc*/ 	.word	0x00000130
        /*07e0*/ 	.short	0x010a
        /*07e2*/ 	.byte	0xff
	.zero		1


	//   ....[111]....
        /*07e4*/ 	.word	0x00006f40
        /*07e8*/ 	.word	0x00000000
        /*07ec*/ 	.word	0x00000000
        /*07f0*/ 	.short	0x0101
        /*07f2*/ 	.byte	0xff
	.zero		1


	//   ....[112]....
        /*07f4*/ 	.word	0x00006f50
        /*07f8*/ 	.word	0x00000002
        /*07fc*/ 	.word	0x000000d0
        /*0800*/ 	.short	0x010a
        /*0802*/ 	.byte	0xff
	.zero		1


	//   ....[113]....
        /*0804*/ 	.word	0x00007010
        /*0808*/ 	.word	0x00000002
        /*080c*/ 	.word	0x000000d0
        /*0810*/ 	.short	0x010a
        /*0812*/ 	.byte	0xff
	.zero		1


	//   ....[114]....
        /*0814*/ 	.word	0x000073b0
        /*0818*/ 	.word	0x000000ff
        /*081c*/ 	.word	0x00000000
        /*0820*/ 	.short	0x0101
        /*0822*/ 	.byte	0x04
	.zero		1


	//   ....[115]....
        /*0824*/ 	.word	0x00007910
        /*0828*/ 	.word	0x00000000
        /*082c*/ 	.word	0x00000000
        /*0830*/ 	.short	0x0101
        /*0832*/ 	.byte	0xff
	.zero		1


	//   ....[116]....
        /*0834*/ 	.word	0x00007bc0
        /*0838*/ 	.word	0x000000ff
        /*083c*/ 	.word	0x00000000
        /*0840*/ 	.short	0x0101
        /*0842*/ 	.byte	0x04
	.zero		1


	//   ....[117]....
        /*0844*/ 	.word	0x00007be0
        /*0848*/ 	.word	0x00000000
        /*084c*/ 	.word	0x00000180
        /*0850*/ 	.short	0x010a
        /*0852*/ 	.byte	0xff
	.zero		1


	//   ....[118]....
        /*0854*/ 	.word	0x00007c40
        /*0858*/ 	.word	0x00000000
        /*085c*/ 	.word	0x00000068
        /*0860*/ 	.short	0x010a
        /*0862*/ 	.byte	0xff
	.zero		1


	//   ....[119]....
        /*0864*/ 	.word	0x00007ca0
        /*0868*/ 	.word	0x00000000
        /*086c*/ 	.word	0x00000068
        /*0870*/ 	.short	0x010a
        /*0872*/ 	.byte	0xff
	.zero		1


	//   ....[120]....
        /*0874*/ 	.word	0x00007cf0
        /*0878*/ 	.word	0x00000003
        /*087c*/ 	.word	0x00000110
        /*0880*/ 	.short	0x010a
        /*0882*/ 	.byte	0xff
	.zero		1


	//   ....[121]....
        /*0884*/ 	.word	0x00007d50
        /*0888*/ 	.word	0x00000000
        /*088c*/ 	.word	0x00000000
        /*0890*/ 	.short	0x010a
        /*0892*/ 	.byte	0xff
	.zero		1


	//   ....[122]....
        /*0894*/ 	.word	0x00007db0
        /*0898*/ 	.word	0x00000000
        /*089c*/ 	.word	0x00000000
        /*08a0*/ 	.short	0x010a
        /*08a2*/ 	.byte	0xff
	.zero		1


	//   ....[123]....
        /*08a4*/ 	.word	0x00007e10
        /*08a8*/ 	.word	0x00000000
        /*08ac*/ 	.word	0x00000000
        /*08b0*/ 	.short	0x010a
        /*08b2*/ 	.byte	0xff
	.zero		1


	//   ....[124]....
        /*08b4*/ 	.word	0x00007e70
        /*08b8*/ 	.word	0x00000000
        /*08bc*/ 	.word	0x00000000
        /*08c0*/ 	.short	0x010a
        /*08c2*/ 	.byte	0xff
	.zero		1


	//   ....[125]....
        /*08c4*/ 	.word	0x00007ed0
        /*08c8*/ 	.word	0x00000000
        /*08cc*/ 	.word	0x00000000
        /*08d0*/ 	.short	0x010a
        /*08d2*/ 	.byte	0xff
	.zero		1


	//   ....[126]....
        /*08d4*/ 	.word	0x00007f30
        /*08d8*/ 	.word	0x00000000
        /*08dc*/ 	.word	0x00000000
        /*08e0*/ 	.short	0x010a
        /*08e2*/ 	.byte	0xff
	.zero		1


	//   ....[127]....
        /*08e4*/ 	.word	0x00007f90
        /*08e8*/ 	.word	0x00000000
        /*08ec*/ 	.word	0x00000000
        /*08f0*/ 	.short	0x010a
        /*08f2*/ 	.byte	0xff
	.zero		1


	//   ....[128]....
        /*08f4*/ 	.word	0x00007ff0
        /*08f8*/ 	.word	0x00000000
        /*08fc*/ 	.word	0x00000000
        /*0900*/ 	.short	0x010a
        /*0902*/ 	.byte	0xff
	.zero		1


	//   ....[129]....
        /*0904*/ 	.word	0x00008050
        /*0908*/ 	.word	0x00000000
        /*090c*/ 	.word	0x00000000
        /*0910*/ 	.short	0x010a
        /*0912*/ 	.byte	0xff
	.zero		1


	//   ....[130]....
        /*0914*/ 	.word	0x000080b0
        /*0918*/ 	.word	0x00000000
        /*091c*/ 	.word	0x00000000
        /*0920*/ 	.short	0x010a
        /*0922*/ 	.byte	0xff
	.zero		1


	//   ....[131]....
        /*0924*/ 	.word	0x00008110
        /*0928*/ 	.word	0x00000000
        /*092c*/ 	.word	0x00000000
        /*0930*/ 	.short	0x010a
        /*0932*/ 	.byte	0xff
	.zero		1


	//   ....[132]....
        /*0934*/ 	.word	0x00008170
        /*0938*/ 	.word	0x00000000
        /*093c*/ 	.word	0x00000000
        /*0940*/ 	.short	0x010a
        /*0942*/ 	.byte	0xff
	.zero		1


	//   ....[133]....
        /*0944*/ 	.word	0x000081c0
        /*0948*/ 	.word	0x00000002
        /*094c*/ 	.word	0x00000170
        /*0950*/ 	.short	0x010a
        /*0952*/ 	.byte	0xff
	.zero		1


	//   ....[134]....
        /*0954*/ 	.word	0x00008220
        /*0958*/ 	.word	0x00000002
        /*095c*/ 	.word	0x00000120
        /*0960*/ 	.short	0x010a
        /*0962*/ 	.byte	0xff
	.zero		1


	//   ....[135]....
        /*0964*/ 	.word	0x00008270
        /*0968*/ 	.word	0x00000002
        /*096c*/ 	.word	0x00000110
        /*0970*/ 	.short	0x010a
        /*0972*/ 	.byte	0xff
	.zero		1


	//   ....[136]....
        /*0974*/ 	.word	0x000082d0
        /*0978*/ 	.word	0x00000000
        /*097c*/ 	.word	0x00000120
        /*0980*/ 	.short	0x010a
        /*0982*/ 	.byte	0xff
	.zero		1


	//   ....[137]....
        /*0984*/ 	.word	0x00008320
        /*0988*/ 	.word	0x00000000
        /*098c*/ 	.word	0x00000110
        /*0990*/ 	.short	0x010a
        /*0992*/ 	.byte	0xff
	.zero		1


	//   ....[138]....
        /*0994*/ 	.word	0x00008380
        /*0998*/ 	.word	0x00000002
        /*099c*/ 	.word	0x00000150
        /*09a0*/ 	.short	0x010a
        /*09a2*/ 	.byte	0xff
	.zero		1


	//   ....[139]....
        /*09a4*/ 	.word	0x000083e0
        /*09a8*/ 	.word	0x00000000
        /*09ac*/ 	.word	0x00000000
        /*09b0*/ 	.short	0x010a
        /*09b2*/ 	.byte	0xff
	.zero		1


	//   ....[140]....
        /*09b4*/ 	.word	0x00008440
        /*09b8*/ 	.word	0x00000000
        /*09bc*/ 	.word	0x00000000
        /*09c0*/ 	.short	0x010a
        /*09c2*/ 	.byte	0xff
	.zero		1


	//   ....[141]....
        /*09c4*/ 	.word	0x000084a0
        /*09c8*/ 	.word	0x00000000
        /*09cc*/ 	.word	0x00000000
        /*09d0*/ 	.short	0x010a
        /*09d2*/ 	.byte	0xff
	.zero		1


	//   ....[142]....
        /*09d4*/ 	.word	0x00008500
        /*09d8*/ 	.word	0x00000000
        /*09dc*/ 	.word	0x00000000
        /*09e0*/ 	.short	0x010a
        /*09e2*/ 	.byte	0xff
	.zero		1


	//   ....[143]....
        /*09e4*/ 	.word	0x00008560
        /*09e8*/ 	.word	0x00000000
        /*09ec*/ 	.word	0x00000000
        /*09f0*/ 	.short	0x010a
        /*09f2*/ 	.byte	0xff
	.zero		1


	//   ....[144]....
        /*09f4*/ 	.word	0x000085b0
        /*09f8*/ 	.word	0x0000000c
        /*09fc*/ 	.word	0x00000110
        /*0a00*/ 	.short	0x010a
        /*0a02*/ 	.byte	0xff
	.zero		1


	//   ....[145]....
        /*0a04*/ 	.word	0x00008610
        /*0a08*/ 	.word	0x00000000
        /*0a0c*/ 	.word	0x00000108
        /*0a10*/ 	.short	0x010a
        /*0a12*/ 	.byte	0xff
	.zero		1


	//   ....[146]....
        /*0a14*/ 	.word	0x00008670
        /*0a18*/ 	.word	0x00000000
        /*0a1c*/ 	.word	0x000000e8
        /*0a20*/ 	.short	0x010a
        /*0a22*/ 	.byte	0xff
	.zero		1


	//   ....[147]....
        /*0a24*/ 	.word	0x000086d0
        /*0a28*/ 	.word	0x00000006
        /*0a2c*/ 	.word	0x000000e8
        /*0a30*/ 	.short	0x010a
        /*0a32*/ 	.byte	0xff
	.zero		1


	//   ....[148]....
        /*0a34*/ 	.word	0x00008730
        /*0a38*/ 	.word	0x00000000
        /*0a3c*/ 	.word	0x00000000
        /*0a40*/ 	.short	0x010a
        /*0a42*/ 	.byte	0xff
	.zero		1


	//   ....[149]....
        /*0a44*/ 	.word	0x00008790
        /*0a48*/ 	.word	0x00000000
        /*0a4c*/ 	.word	0x00000000
        /*0a50*/ 	.short	0x010a
        /*0a52*/ 	.byte	0xff
	.zero		1


	//   ....[150]....
        /*0a54*/ 	.word	0x000087e0
        /*0a58*/ 	.word	0x00000000
        /*0a5c*/ 	.word	0x00000110
        /*0a60*/ 	.short	0x010a
        /*0a62*/ 	.byte	0xff
	.zero		1


	//   ....[151]....
        /*0a64*/ 	.word	0x00008830
        /*0a68*/ 	.word	0x00000002
        /*0a6c*/ 	.word	0x000000d0
        /*0a70*/ 	.short	0x010a
        /*0a72*/ 	.byte	0xff
	.zero		1


	//   ....[152]....
        /*0a74*/ 	.word	0x00008880
        /*0a78*/ 	.word	0x0000001b
        /*0a7c*/ 	.word	0x00000130
        /*0a80*/ 	.short	0x010a
        /*0a82*/ 	.byte	0xff
	.zero		1


	//   ....[153]....
        /*0a84*/ 	.word	0x000088d0
        /*0a88*/ 	.word	0x00000002
        /*0a8c*/ 	.word	0x000000d0
        /*0a90*/ 	.short	0x010a
        /*0a92*/ 	.byte	0xff
	.zero		1


	//----- nvinfo : EIATTR_NUM_MBARRIERS
	.align		4
.L_47:
        /*0a94*/ 	.byte	0x03, 0x38
        /*0a96*/ 	.short	0x0032


	//----- nvinfo : EIATTR_EXIT_INSTR_OFFSETS
	.align		4
        /*0a98*/ 	.byte	0x04, 0x1c
        /*0a9a*/ 	.short	(.L_49 - .L_48)


	//   ....[0]....
.L_48:
        /*0a9c*/ 	.word	0x00003010


	//   ....[1]....
        /*0aa0*/ 	.word	0x00003500


	//   ....[2]....
        /*0aa4*/ 	.word	0x00003560


	//   ....[3]....
        /*0aa8*/ 	.word	0x000044d0


	//   ....[4]....
        /*0aac*/ 	.word	0x000054a0


	//   ....[5]....
        /*0ab0*/ 	.word	0x000054e0


	//   ....[6]....
        /*0ab4*/ 	.word	0x00007ab0


	//   ....[7]....
        /*0ab8*/ 	.word	0x00007b30


	//   ....[8]....
        /*0abc*/ 	.word	0x00007b60


	//   ....[9]....
        /*0ac0*/ 	.word	0x00007bd0


	//----- nvinfo : EIATTR_MAX_THREADS
	.align		4
.L_49:
        /*0ac4*/ 	.byte	0x04, 0x05
        /*0ac6*/ 	.short	(.L_51 - .L_50)
.L_50:
        /*0ac8*/ 	.word	0x00000100
        /*0acc*/ 	.word	0x00000001
        /*0ad0*/ 	.word	0x00000001


	//----- nvinfo : EIATTR_CRS_STACK_SIZE
	.align		4
.L_51:
        /*0ad4*/ 	.byte	0x04, 0x1e
        /*0ad6*/ 	.short	(.L_53 - .L_52)
.L_52:
        /*0ad8*/ 	.word	0x00000000


	//----- nvinfo : EIATTR_CBANK_PARAM_SIZE
	.align		4
.L_53:
        /*0adc*/ 	.byte	0x03, 0x19
        /*0ade*/ 	.short	0x0800


	//----- nvinfo : EIATTR_PARAM_CBANK
	.align		4
        /*0ae0*/ 	.byte	0x04, 0x0a
        /*0ae2*/ 	.short	(.L_55 - .L_54)
	.align		4
.L_54:
        /*0ae4*/ 	.word	index@(.nv.constant0._ZN7cutlass13device_kernelINS_4gemm6kernel13GemmUniversalIN4cute5tupleIJiiiiEEENS1_10collective13CollectiveMmaINS1_35MainloopSm100TmaUmmaWarpSpecializedILi13ELi2ELi4ENS5_IJNS4_1CILi1EEENSA_ILi4EEESB_EEEEENS5_IJNSA_ILi64EEESF_SF_EEENS_10bfloat16_tENS5_IJlSB_lEEESH_SI_NS4_8TiledMMAINS4_8MMA_AtomIJNS4_20SM100_MMA_F16BF16_SSISH_SH_fLi64ELi64ELNS4_4UMMA5MajorE0ELSN_0ELNSM_7ScaleInE0ELSO_0EEEEEENS4_6LayoutINS5_IJSB_SB_SB_EEENS5_IJNSA_ILi0EEEST_ST_EEEEENS5_IJNS4_10UnderscoreESW_SW_EEEEENS4_23SM90_TMA_LOAD_MULTICASTENS4_14ComposedLayoutINS4_7SwizzleILi3ELi4ELi3EEENS4_18smem_ptr_flag_bitsILi16EEENSR_INS5_IJNSA_ILi8EEESF_EEENS5_IJSF_SB_EEEEEEEvNS4_8identityENS4_13SM90_TMA_LOADES19_vS1A_EENS_8epilogue10collective18CollectiveEpilogueINS1D_23Sm100TmaWarpSpecializedILi3ELi2ELi16ELb1ELb0EEEJSG_NS5_IJNSR_ISF_SB_EENSR_INSA_ILi32EEESB_EEEEESH_SI_SH_SI_NS1D_6fusion15FusionCallbacksIS1H_NS1M_17LinearCombinationISH_fSH_fLNS_15FloatRoundStyleE2EEESG_S1L_JEEENS4_5SM1004TMEM4LOAD26SM100_TMEM_LOAD_16dp256b4xES1B_NS10_INS11_ILi2ELi4ELi3EEES14_NSR_INS5_IJS15_S1J_EEENS5_IJS1J_SB_EEEEEEENS4_17SM75_U32x4_LDSM_NENS4_14SM90_TMA_STOREES20_NS4_17SM90_U32x4_STSM_NENS4_39AutoVectorizingCopyWithAssumedAlignmentILi128EEEEEEvvEEEEvNT_6ParamsE)
        /*0ae8*/ 	.short	0x0380
        /*0aea*/ 	.short	0x0800


	//----- nvinfo : EIATTR_SW_WAR
	.align		4
.L_55:
        /*0aec*/ 	.byte	0x04, 0x36
        /*0aee*/ 	.short	(.L_57 - .L_56)
.L_56:
        /*0af0*/ 	.word	0x00000008
.L_57:


//--------------------- .nv.callgraph             --------------------------
	.section	.nv.callgraph,"",@"SHT_CUDA_CALLGRAPH"
	.align	4
	.sectionentsize	8
	.align		4
        /*0000*/ 	.word	0x00000000
	.align		4
        /*0004*/ 	.word	0xffffffff
	.align		4
        /*0008*/ 	.word	index@(_ZN7cutlass13device_kernelINS_4gemm6kernel13GemmUniversalIN4cute5tupleIJiiiiEEENS1_10collective13CollectiveMmaINS1_35MainloopSm100TmaUmmaWarpSpecializedILi13ELi2ELi4ENS5_IJNS4_1CILi1EEENSA_ILi4EEESB_EEEEENS5_IJNSA_ILi64EEESF_SF_EEENS_10bfloat16_tENS5_IJlSB_lEEESH_SI_NS4_8TiledMMAINS4_8MMA_AtomIJNS4_20SM100_MMA_F16BF16_SSISH_SH_fLi64ELi64ELNS4_4UMMA5MajorE0ELSN_0ELNSM_7ScaleInE0ELSO_0EEEEEENS4_6LayoutINS5_IJSB_SB_SB_EEENS5_IJNSA_ILi0EEEST_ST_EEEEENS5_IJNS4_10UnderscoreESW_SW_EEEEENS4_23SM90_TMA_LOAD_MULTICASTENS4_14ComposedLayoutINS4_7SwizzleILi3ELi4ELi3EEENS4_18smem_ptr_flag_bitsILi16EEENSR_INS5_IJNSA_ILi8EEESF_EEENS5_IJSF_SB_EEEEEEEvNS4_8identityENS4_13SM90_TMA_LOADES19_vS1A_EENS_8epilogue10collective18CollectiveEpilogueINS1D_23Sm100TmaWarpSpecializedILi3ELi2ELi16ELb1ELb0EEEJSG_NS5_IJNSR_ISF_SB_EENSR_INSA_ILi32EEESB_EEEEESH_SI_SH_SI_NS1D_6fusion15FusionCallbacksIS1H_NS1M_17LinearCombinationISH_fSH_fLNS_15FloatRoundStyleE2EEESG_S1L_JEEENS4_5SM1004TMEM4LOAD26SM100_TMEM_LOAD_16dp256b4xES1B_NS10_INS11_ILi2ELi4ELi3EEES14_NSR_INS5_IJS15_S1J_EEENS5_IJS1J_SB_EEEEEEENS4_17SM75_U32x4_LDSM_NENS4_14SM90_TMA_STOREES20_NS4_17SM90_U32x4_STSM_NENS4_39AutoVectorizingCopyWithAssumedAlignmentILi128EEEEEEvvEEEEvNT_6ParamsE)
	.align		4
        /*000c*/ 	.word	index@(__assertfail)
	.align		4
        /*0010*/ 	.word	0x00000000
	.align		4
        /*0014*/ 	.word	0xfffffffe
	.align		4
        /*0018*/ 	.word	0x00000000
	.align		4
        /*001c*/ 	.word	0xfffffffd
	.align		4
        /*0020*/ 	.word	0x00000000
	.align		4
        /*0024*/ 	.word	0xfffffffc


//--------------------- .nv.constant4             --------------------------
	.section	.nv.constant4,"a",@progbits
	.align	8
	.align		8
.nv.constant4:
        /*0000*/ 	.dword	__assertfail
	.align		8
        /*0008*/ 	.dword	__unnamed_1
	.align		8
        /*0010*/ 	.dword	__unnamed_2
	.align		8
        /*0018*/ 	.dword	_ZN40_INTERNAL_18aeeecc_4_k_cu_9bf9e4f3_273364cuda3std3__45__cpo5beginE
	.align		8
        /*0020*/ 	.dword	_ZN40_INTERNAL_18aeeecc_4_k_cu_9bf9e4f3_273364cuda3std3__45__cpo3endE
	.align		8
        /*0028*/ 	.dword	_ZN40_INTERNAL_18aeeecc_4_k_cu_9bf9e4f3_273364cuda3std3__45__cpo6cbeginE
	.align		8
        /*0030*/ 	.dword	_ZN40_INTERNAL_18aeeecc_4_k_cu_9bf9e4f3_273364cuda3std3__45__cpo4cendE
	.align		8
        /*0038*/ 	.dword	_ZN40_INTERNAL_18aeeecc_4_k_cu_9bf9e4f3_273364cuda3std3__442_GLOBAL__N__18aeeecc_4_k_cu_9bf9e4f3_273366ignoreE
	.align		8
        /*0040*/ 	.dword	_ZN40_INTERNAL_18aeeecc_4_k_cu_9bf9e4f3_273364cuda3std3__419piecewise_constructE
	.align		8
        /*0048*/ 	.dword	_ZN40_INTERNAL_18aeeecc_4_k_cu_9bf9e4f3_273364cuda3std3__48in_placeE
	.align		8
        /*0050*/ 	.dword	_ZN40_INTERNAL_18aeeecc_4_k_cu_9bf9e4f3_273364cuda3std6ranges3__45__cpo4swapE
	.align		8
        /*0058*/ 	.dword	_ZN40_INTERNAL_18aeeecc_4_k_cu_9bf9e4f3_273364cuda3std6ranges3__45__cpo9iter_moveE
	.align		8
        /*0060*/ 	.dword	_ZN40_INTERNAL_18aeeecc_4_k_cu_9bf9e4f3_273364cute7productE
	.align		8
        /*0068*/ 	.dword	_ZN40_INTERNAL_18aeeecc_4_k_cu_9bf9e4f3_273364cute1_E
	.align		8
        /*0070*/ 	.dword	$str$25
	.align		8
        /*0078*/ 	.dword	$str$26
	.align		8
        /*0080*/ 	.dword	$str$27
	.align		8
        /*0088*/ 	.dword	$str$28


//--------------------- .text._ZN7cutlass13device_kernelINS_4gemm6kernel13GemmUniversalIN4cute5tupleIJiiiiEEENS1_10collective13CollectiveMmaINS1_35MainloopSm100TmaUmmaWarpSpecializedILi13ELi2ELi4ENS5_IJNS4_1CILi1EEENSA_ILi4EEESB_EEEEENS5_IJNSA_ILi64EEESF_SF_EEENS_10bfloat16_tENS5_IJlSB_lEEESH_SI_NS4_8TiledMMAINS4_8MMA_AtomIJNS4_20SM100_MMA_F16BF16_SSISH_SH_fLi64ELi64ELNS4_4UMMA5MajorE0ELSN_0ELNSM_7ScaleInE0ELSO_0EEEEEENS4_6LayoutINS5_IJSB_SB_SB_EEENS5_IJNSA_ILi0EEEST_ST_EEEEENS5_IJNS4_10UnderscoreESW_SW_EEEEENS4_23SM90_TMA_LOAD_MULTICASTENS4_14ComposedLayoutINS4_7SwizzleILi3ELi4ELi3EEENS4_18smem_ptr_flag_bitsILi16EEENSR_INS5_IJNSA_ILi8EEESF_EEENS5_IJSF_SB_EEEEEEEvNS4_8identityENS4_13SM90_TMA_LOADES19_vS1A_EENS_8epilogue10collective18CollectiveEpilogueINS1D_23Sm100TmaWarpSpecializedILi3ELi2ELi16ELb1ELb0EEEJSG_NS5_IJNSR_ISF_SB_EENSR_INSA_ILi32EEESB_EEEEESH_SI_SH_SI_NS1D_6fusion15FusionCallbacksIS1H_NS1M_17LinearCombinationISH_fSH_fLNS_15FloatRoundStyleE2EEESG_S1L_JEEENS4_5SM1004TMEM4LOAD26SM100_TMEM_LOAD_16dp256b4xES1B_NS10_INS11_ILi2ELi4ELi3EEES14_NSR_INS5_IJS15_S1J_EEENS5_IJS1J_SB_EEEEEEENS4_17SM75_U32x4_LDSM_NENS4_14SM90_TMA_STOREES20_NS4_17SM90_U32x4_STSM_NENS4_39AutoVectorizingCopyWithAssumedAlignmentILi128EEEEEEvvEEEEvNT_6ParamsE --------------------------
	.section	.text._ZN7cutlass13device_kernelINS_4gemm6kernel13GemmUniversalIN4cute5tupleIJiiiiEEENS1_10collective13CollectiveMmaINS1_35MainloopSm100TmaUmmaWarpSpecializedILi13ELi2ELi4ENS5_IJNS4_1CILi1EEENSA_ILi4EEESB_EEEEENS5_IJNSA_ILi64EEESF_SF_EEENS_10bfloat16_tENS5_IJlSB_lEEESH_SI_NS4_8TiledMMAINS4_8MMA_AtomIJNS4_20SM100_MMA_F16BF16_SSISH_SH_fLi64ELi64ELNS4_4UMMA5MajorE0ELSN_0ELNSM_7ScaleInE0ELSO_0EEEEEENS4_6LayoutINS5_IJSB_SB_SB_EEENS5_IJNSA_ILi0EEEST_ST_EEEEENS5_IJNS4_10UnderscoreESW_SW_EEEEENS4_23SM90_TMA_LOAD_MULTICASTENS4_14ComposedLayoutINS4_7SwizzleILi3ELi4ELi3EEENS4_18smem_ptr_flag_bitsILi16EEENSR_INS5_IJNSA_ILi8EEESF_EEENS5_IJSF_SB_EEEEEEEvNS4_8identityENS4_13SM90_TMA_LOADES19_vS1A_EENS_8epilogue10collective18CollectiveEpilogueINS1D_23Sm100TmaWarpSpecializedILi3ELi2ELi16ELb1ELb0EEEJSG_NS5_IJNSR_ISF_SB_EENSR_INSA_ILi32EEESB_EEEEESH_SI_SH_SI_NS1D_6fusion15FusionCallbacksIS1H_NS1M_17LinearCombinationISH_fSH_fLNS_15FloatRoundStyleE2EEESG_S1L_JEEENS4_5SM1004TMEM4LOAD26SM100_TMEM_LOAD_16dp256b4xES1B_NS10_INS11_ILi2ELi4ELi3EEES14_NSR_INS5_IJS15_S1J_EEENS5_IJS1J_SB_EEEEEEENS4_17SM75_U32x4_LDSM_NENS4_14SM90_TMA_STOREES20_NS4_17SM90_U32x4_STSM_NENS4_39AutoVectorizingCopyWithAssumedAlignmentILi128EEEEEEvvEEEEvNT_6ParamsE,"ax",@progbits
	.align	128
.text._ZN7cutlass13device_kernelINS_4gemm6kernel13GemmUniversalIN4cute5tupleIJiiiiEEENS1_10collective13CollectiveMmaINS1_35MainloopSm100TmaUmmaWarpSpecializedILi13ELi2ELi4ENS5_IJNS4_1CILi1EEENSA_ILi4EEESB_EEEEENS5_IJNSA_ILi64EEESF_SF_EEENS_10bfloat16_tENS5_IJlSB_lEEESH_SI_NS4_8TiledMMAINS4_8MMA_AtomIJNS4_20SM100_MMA_F16BF16_SSISH_SH_fLi64ELi64ELNS4_4UMMA5MajorE0ELSN_0ELNSM_7ScaleInE0ELSO_0EEEEEENS4_6LayoutINS5_IJSB_SB_SB_EEENS5_IJNSA_ILi0EEEST_ST_EEEEENS5_IJNS4_10UnderscoreESW_SW_EEEEENS4_23SM90_TMA_LOAD_MULTICASTENS4_14ComposedLayoutINS4_7SwizzleILi3ELi4ELi3EEENS4_18smem_ptr_flag_bitsILi16EEENSR_INS5_IJNSA_ILi8EEESF_EEENS5_IJSF_SB_EEEEEEEvNS4_8identityENS4_13SM90_TMA_LOADES19_vS1A_EENS_8epilogue10collective18CollectiveEpilogueINS1D_23Sm100TmaWarpSpecializedILi3ELi2ELi16ELb1ELb0EEEJSG_NS5_IJNSR_ISF_SB_EENSR_INSA_ILi32EEESB_EEEEESH_SI_SH_SI_NS1D_6fusion15FusionCallbacksIS1H_NS1M_17LinearCombinationISH_fSH_fLNS_15FloatRoundStyleE2EEESG_S1L_JEEENS4_5SM1004TMEM4LOAD26SM100_TMEM_LOAD_16dp256b4xES1B_NS10_INS11_ILi2ELi4ELi3EEES14_NSR_INS5_IJS15_S1J_EEENS5_IJS1J_SB_EEEEEEENS4_17SM75_U32x4_LDSM_NENS4_14SM90_TMA_STOREES20_NS4_17SM90_U32x4_STSM_NENS4_39AutoVectorizingCopyWithAssumedAlignmentILi128EEEEEEvvEEEEvNT_6ParamsE:
        .type           _ZN7cutlass13device_kernelINS_4gemm6kernel13GemmUniversalIN4cute5tupleIJiiiiEEENS1_10collective13CollectiveMmaINS1_35MainloopSm100TmaUmmaWarpSpecializedILi13ELi2ELi4ENS5_IJNS4_1CILi1EEENSA_ILi4EEESB_EEEEENS5_IJNSA_ILi64EEESF_SF_EEENS_10bfloat16_tENS5_IJlSB_lEEESH_SI_NS4_8TiledMMAINS4_8MMA_AtomIJNS4_20SM100_MMA_F16BF16_SSISH_SH_fLi64ELi64ELNS4_4UMMA5MajorE0ELSN_0ELNSM_7ScaleInE0ELSO_0EEEEEENS4_6LayoutINS5_IJSB_SB_SB_EEENS5_IJNSA_ILi0EEEST_ST_EEEEENS5_IJNS4_10UnderscoreESW_SW_EEEEENS4_23SM90_TMA_LOAD_MULTICASTENS4_14ComposedLayoutINS4_7SwizzleILi3ELi4ELi3EEENS4_18smem_ptr_flag_bitsILi16EEENSR_INS5_IJNSA_ILi8EEESF_EEENS5_IJSF_SB_EEEEEEEvNS4_8identityENS4_13SM90_TMA_LOADES19_vS1A_EENS_8epilogue10collective18CollectiveEpilogueINS1D_23Sm100TmaWarpSpecializedILi3ELi2ELi16ELb1ELb0EEEJSG_NS5_IJNSR_ISF_SB_EENSR_INSA_ILi32EEESB_EEEEESH_SI_SH_SI_NS1D_6fusion15FusionCallbacksIS1H_NS1M_17LinearCombinationISH_fSH_fLNS_15FloatRoundStyleE2EEESG_S1L_JEEENS4_5SM1004TMEM4LOAD26SM100_TMEM_LOAD_16dp256b4xES1B_NS10_INS11_ILi2ELi4ELi3EEES14_NSR_INS5_IJS15_S1J_EEENS5_IJS1J_SB_EEEEEEENS4_17SM75_U32x4_LDSM_NENS4_14SM90_TMA_STOREES20_NS4_17SM90_U32x4_STSM_NENS4_39AutoVectorizingCopyWithAssumedAlignmentILi128EEEEEEvvEEEEvNT_6ParamsE,@function
        .size           _ZN7cutlass13device_kernelINS_4gemm6kernel13GemmUniversalIN4cute5tupleIJiiiiEEENS1_10collective13CollectiveMmaINS1_35MainloopSm100TmaUmmaWarpSpecializedILi13ELi2ELi4ENS5_IJNS4_1CILi1EEENSA_ILi4EEESB_EEEEENS5_IJNSA_ILi64EEESF_SF_EEENS_10bfloat16_tENS5_IJlSB_lEEESH_SI_NS4_8TiledMMAINS4_8MMA_AtomIJNS4_20SM100_MMA_F16BF16_SSISH_SH_fLi64ELi64ELNS4_4UMMA5MajorE0ELSN_0ELNSM_7ScaleInE0ELSO_0EEEEEENS4_6LayoutINS5_IJSB_SB_SB_EEENS5_IJNSA_ILi0EEEST_ST_EEEEENS5_IJNS4_10UnderscoreESW_SW_EEEEENS4_23SM90_TMA_LOAD_MULTICASTENS4_14ComposedLayoutINS4_7SwizzleILi3ELi4ELi3EEENS4_18smem_ptr_flag_bitsILi16EEENSR_INS5_IJNSA_ILi8EEESF_EEENS5_IJSF_SB_EEEEEEEvNS4_8identityENS4_13SM90_TMA_LOADES19_vS1A_EENS_8epilogue10collective18CollectiveEpilogueINS1D_23Sm100TmaWarpSpecializedILi3ELi2ELi16ELb1ELb0EEEJSG_NS5_IJNSR_ISF_SB_EENSR_INSA_ILi32EEESB_EEEEESH_SI_SH_SI_NS1D_6fusion15FusionCallbacksIS1H_NS1M_17LinearCombinationISH_fSH_fLNS_15FloatRoundStyleE2EEESG_S1L_JEEENS4_5SM1004TMEM4LOAD26SM100_TMEM_LOAD_16dp256b4xES1B_NS10_INS11_ILi2ELi4ELi3EEES14_NSR_INS5_IJS15_S1J_EEENS5_IJS1J_SB_EEEEEEENS4_17SM75_U32x4_LDSM_NENS4_14SM90_TMA_STOREES20_NS4_17SM90_U32x4_STSM_NENS4_39AutoVectorizingCopyWithAssumedAlignmentILi128EEEEEEvvEEEEvNT_6ParamsE,(.L_x_189 - _ZN7cutlass13device_kernelINS_4gemm6kernel13GemmUniversalIN4cute5tupleIJiiiiEEENS1_10collective13CollectiveMmaINS1_35MainloopSm100TmaUmmaWarpSpecializedILi13ELi2ELi4ENS5_IJNS4_1CILi1EEENSA_ILi4EEESB_EEEEENS5_IJNSA_ILi64EEESF_SF_EEENS_10bfloat16_tENS5_IJlSB_lEEESH_SI_NS4_8TiledMMAINS4_8MMA_AtomIJNS4_20SM100_MMA_F16BF16_SSISH_SH_fLi64ELi64ELNS4_4UMMA5MajorE0ELSN_0ELNSM_7ScaleInE0ELSO_0EEEEEENS4_6LayoutINS5_IJSB_SB_SB_EEENS5_IJNSA_ILi0EEEST_ST_EEEEENS5_IJNS4_10UnderscoreESW_SW_EEEEENS4_23SM90_TMA_LOAD_MULTICASTENS4_14ComposedLayoutINS4_7SwizzleILi3ELi4ELi3EEENS4_18smem_ptr_flag_bitsILi16EEENSR_INS5_IJNSA_ILi8EEESF_EEENS5_IJSF_SB_EEEEEEEvNS4_8identityENS4_13SM90_TMA_LOADES19_vS1A_EENS_8epilogue10collective18CollectiveEpilogueINS1D_23Sm100TmaWarpSpecializedILi3ELi2ELi16ELb1ELb0EEEJSG_NS5_IJNSR_ISF_SB_EENSR_INSA_ILi32EEESB_EEEEESH_SI_SH_SI_NS1D_6fusion15FusionCallbacksIS1H_NS1M_17LinearCombinationISH_fSH_fLNS_15FloatRoundStyleE2EEESG_S1L_JEEENS4_5SM1004TMEM4LOAD26SM100_TMEM_LOAD_16dp256b4xES1B_NS10_INS11_ILi2ELi4ELi3EEES14_NSR_INS5_IJS15_S1J_EEENS5_IJS1J_SB_EEEEEEENS4_17SM75_U32x4_LDSM_NENS4_14SM90_TMA_STOREES20_NS4_17SM90_U32x4_STSM_NENS4_39AutoVectorizingCopyWithAssumedAlignmentILi128EEEEEEvvEEEEvNT_6ParamsE)
        .other          _ZN7cutlass13device_kernelINS_4gemm6kernel13GemmUniversalIN4cute5tupleIJiiiiEEENS1_10collective13CollectiveMmaINS1_35MainloopSm100TmaUmmaWarpSpecializedILi13ELi2ELi4ENS5_IJNS4_1CILi1EEENSA_ILi4EEESB_EEEEENS5_IJNSA_ILi64EEESF_SF_EEENS_10bfloat16_tENS5_IJlSB_lEEESH_SI_NS4_8TiledMMAINS4_8MMA_AtomIJNS4_20SM100_MMA_F16BF16_SSISH_SH_fLi64ELi64ELNS4_4UMMA5MajorE0ELSN_0ELNSM_7ScaleInE0ELSO_0EEEEEENS4_6LayoutINS5_IJSB_SB_SB_EEENS5_IJNSA_ILi0EEEST_ST_EEEEENS5_IJNS4_10UnderscoreESW_SW_EEEEENS4_23SM90_TMA_LOAD_MULTICASTENS4_14ComposedLayoutINS4_7SwizzleILi3ELi4ELi3EEENS4_18smem_ptr_flag_bitsILi16EEENSR_INS5_IJNSA_ILi8EEESF_EEENS5_IJSF_SB_EEEEEEEvNS4_8identityENS4_13SM90_TMA_LOADES19_vS1A_EENS_8epilogue10collective18CollectiveEpilogueINS1D_23Sm100TmaWarpSpecializedILi3ELi2ELi16ELb1ELb0EEEJSG_NS5_IJNSR_ISF_SB_EENSR_INSA_ILi32EEESB_EEEEESH_SI_SH_SI_NS1D_6fusion15FusionCallbacksIS1H_NS1M_17LinearCombinationISH_fSH_fLNS_15FloatRoundStyleE2EEESG_S1L_JEEENS4_5SM1004TMEM4LOAD26SM100_TMEM_LOAD_16dp256b4xES1B_NS10_INS11_ILi2ELi4ELi3EEES14_NSR_INS5_IJS15_S1J_EEENS5_IJS1J_SB_EEEEEEENS4_17SM75_U32x4_LDSM_NENS4_14SM90_TMA_STOREES20_NS4_17SM90_U32x4_STSM_NENS4_39AutoVectorizingCopyWithAssumedAlignmentILi128EEEEEEvvEEEEvNT_6ParamsE,@"STO_CUDA_ENTRY STV_DEFAULT"
_ZN7cutlass13device_kernelINS_4gemm6kernel13GemmUniversalIN4cute5tupleIJiiiiEEENS1_10collective13CollectiveMmaINS1_35MainloopSm100TmaUmmaWarpSpecializedILi13ELi2ELi4ENS5_IJNS4_1CILi1EEENSA_ILi4EEESB_EEEEENS5_IJNSA_ILi64EEESF_SF_EEENS_10bfloat16_tENS5_IJlSB_lEEESH_SI_NS4_8TiledMMAINS4_8MMA_AtomIJNS4_20SM100_MMA_F16BF16_SSISH_SH_fLi64ELi64ELNS4_4UMMA5MajorE0ELSN_0ELNSM_7ScaleInE0ELSO_0EEEEEENS4_6LayoutINS5_IJSB_SB_SB_EEENS5_IJNSA_ILi0EEEST_ST_EEEEENS5_IJNS4_10UnderscoreESW_SW_EEEEENS4_23SM90_TMA_LOAD_MULTICASTENS4_14ComposedLayoutINS4_7SwizzleILi3ELi4ELi3EEENS4_18smem_ptr_flag_bitsILi16EEENSR_INS5_IJNSA_ILi8EEESF_EEENS5_IJSF_SB_EEEEEEEvNS4_8identityENS4_13SM90_TMA_LOADES19_vS1A_EENS_8epilogue10collective18CollectiveEpilogueINS1D_23Sm100TmaWarpSpecializedILi3ELi2ELi16ELb1ELb0EEEJSG_NS5_IJNSR_ISF_SB_EENSR_INSA_ILi32EEESB_EEEEESH_SI_SH_SI_NS1D_6fusion15FusionCallbacksIS1H_NS1M_17LinearCombinationISH_fSH_fLNS_15FloatRoundStyleE2EEESG_S1L_JEEENS4_5SM1004TMEM4LOAD26SM100_TMEM_LOAD_16dp256b4xES1B_NS10_INS11_ILi2ELi4ELi3EEES14_NSR_INS5_IJS15_S1J_EEENS5_IJS1J_SB_EEEEEEENS4_17SM75_U32x4_LDSM_NENS4_14SM90_TMA_STOREES20_NS4_17SM90_U32x4_STSM_NENS4_39AutoVectorizingCopyWithAssumedAlignmentILi128EEEEEEvvEEEEvNT_6ParamsE:
[----:B------:R-:W1:Y:S01]  /*0000*/  LDC R1, c[0x0][0x37c] ;  /* 0x0000df00ff017b82 */ /* 0x000e620000000800 */
[----:B------:R-:W2:Y:S01]  /*0010*/  S2R R55, SR_TID.X ;  /* 0x0000000000377919 */ /* 0x000ea20000002100 */
[----:B------:R-:W3:Y:S01]  /*0020*/  LDCU.64 UR8, c[0x0][0x890] ;  /* 0x00011200ff0877ac */ /* 0x000ee20008000a00 */
[----:B------:R-:W-:Y:S02]  /*0030*/  PRMT R45, RZ, 0x7610, R45 ;  /* 0x00007610ff2d7816 */ /* 0x000fe4000000002d */
[----:B------:R-:W-:Y:S01]  /*0040*/  ELECT P3, URZ, PT ;  /* 0x0000000000ff782f */ /* 0x000fe20003860000 */
[----:B---3--:R-:W-:-:S04]  /*0050*/  UISETP.NE.U32.AND UP0, UPT, UR8, URZ, UPT ;  /* 0x000000ff0800728c */ /* 0x008fc8000bf05070 */
[----:B------:R-:W-:Y:S01]  /*0060*/  UISETP.NE.AND.EX UP0, UPT, UR9, URZ, UPT, UP0 ;  /* 0x000000ff0900728c */ /* 0x000fe2000bf05300 */
[----:B--2---:R-:W-:-:S05]  /*0070*/  SHF.R.U32.HI R46, RZ, 0x5, R55 ;  /* 0x00000005ff2e7819 */ /* 0x004fca0000011637 */
[----:B------:R-:W2:Y:S02]  /*0080*/  SHFL.IDX PT, R0, R46, RZ, 0x1f ;  /* 0x00001fff2e007589 */ /* 0x000ea400000e0000 */
[----:B--2---:R-:W-:Y:S01]  /*0090*/  R2UR UR22, R0 ;  /* 0x00000000001672ca */ /* 0x004fe200000e0000 */
[----:B-1----:R-:W-:-:S14]  /*00a0*/  BRA.U UP0, `(.L_x_0) ;  /* 0x0000000100307547 */ /* 0x002fdc000b800000 */
[----:B------:R-:W1:Y:S02]  /*00b0*/  LDCU.64 UR4, c[0x0][0x888] ;  /* 0x00011100ff0477ac */ /* 0x000e640008000a00 */
[----:B-1----:R-:W-:-:S04]  /*00c0*/  UISETP.NE.U32.AND UP0, UPT, UR4, URZ, UPT ;  /* 0x000000ff0400728c */ /* 0x002fc8000bf05070 */
[----:B------:R-:W-:-:S09]  /*00d0*/  UISETP.NE.AND.EX UP0, UPT, UR5, URZ, UPT, UP0 ;  /* 0x000000ff0500728c */ /* 0x000fd2000bf05300 */
[----:B------:R-:W-:Y:S05]  /*00e0*/  BRA.U !UP0, `(.L_x_1) ;  /* 0x0000000108147547 */ /* 0x000fea000b800000 */
[----:B------:R-:W1:Y:S01]  /*00f0*/  LDC.64 R26, c[0x0][0x888] ;  /* 0x00022200ff1a7b82 */ /* 0x000e620000000a00 */
[----:B------:R-:W1:Y:S02]  /*0100*/  LDCU.64 UR4, c[0x0][0x358] ;  /* 0x00006b00ff0477ac */ /* 0x000e640008000a00 */
[----:B-1----:R1:W5:Y:S01]  /*0110*/  LDG.E R26, desc[UR4][R26.64] ;  /* 0x000000041a1a7981 */ /* 0x002362000c1e1900 */
[----:B------:R-:W-:Y:S01]  /*0120*/  HFMA2 R45, -RZ, RZ, 0, 5.9604644775390625e-08 ;  /* 0x00000001ff2d7431 */ /* 0x000fe200000001ff */
[----:B------:R-:W-:Y:S05]  /*0130*/  BRA `(.L_x_0) ;  /* 0x00000000000c7947 */ /* 0x000fea0003800000 */
.L_x_1:
[----:B------:R-:W1:Y:S01]  /*0140*/  LDCU UR4, c[0x0][0x880] ;  /* 0x00011000ff0477ac */ /* 0x000e620008000800 */
[----:B------:R-:W-:Y:S01]  /*0150*/  HFMA2 R45, -RZ, RZ, 0, 5.9604644775390625e-08 ;  /* 0x00000001ff2d7431 */ /* 0x000fe200000001ff */
[----:B-1----:R-:W-:-:S07]  /*0160*/  MOV R26, UR4 ;  /* 0x00000004001a7c02 */ /* 0x002fce0008000f00 */
.L_x_0:
[----:B------:R-:W2:Y:S02]  /*0170*/  LDCU.64 UR4, c[0x0][0x8b0] ;  /* 0x00011600ff0477ac */ /* 0x000ea40008000a00 */
[----:B--2---:R-:W-:-:S04]  /*0180*/  UISETP.NE.U32.AND UP0, UPT, UR4, URZ, UPT ;  /* 0x000000ff0400728c */ /* 0x004fc8000bf05070 */
[----:B------:R-:W-:-:S09]  /*0190*/  UISETP.NE.AND.EX UP0, UPT, UR5, URZ, UPT, UP0 ;  /* 0x000000ff0500728c */ /* 0x000fd2000bf05300 */
[----:B------:R-:W-:Y:S05]  /*01a0*/  BRA.U UP0, `(.L_x_2) ;  /* 0x0000000100287547 */ /* 0x000fea000b800000 */
[----:B------:R-:W2:Y:S02]  /*01b0*/  LDCU.64 UR4, c[0x0][0x8a8] ;  /* 0x00011500ff0477ac */ /* 0x000ea40008000a00 */
[----:B--2---:R-:W-:-:S04]  /*01c0*/  UISETP.NE.U32.AND UP0, UPT, UR4, URZ, UPT ;  /* 0x000000ff0400728c */ /* 0x004fc8000bf05070 */
[----:B------:R-:W-:-:S09]  /*01d0*/  UISETP.NE.AND.EX UP0, UPT, UR5, URZ, UPT, UP0 ;  /* 0x000000ff0500728c */ /* 0x000fd2000bf05300 */
[----:B------:R-:W-:Y:S05]  /*01e0*/  BRA.U !UP0, `(.L_x_3) ;  /* 0x0000000108107547 */ /* 0x000fea000b800000 */
[----:B------:R-:W2:Y:S01]  /*01f0*/  LDC.64 R24, c[0x0][0x8a8] ;  /* 0x00022a00ff187b82 */ /* 0x000ea20000000a00 */
[----:B------:R-:W2:Y:S02]  /*0200*/  LDCU.64 UR4, c[0x0][0x358] ;  /* 0x00006b00ff0477ac */ /* 0x000ea40008000a00 */
[----:B--2---:R2:W5:Y:S01]  /*0210*/  LDG.E R24, desc[UR4][R24.64] ;  /* 0x0000000418187981 */ /* 0x004562000c1e1900 */
[----:B------:R-:W-:Y:S05]  /*0220*/  BRA `(.L_x_2) ;  /* 0x0000000000087947 */ /* 0x000fea0003800000 */
.L_x_3:
[----:B------:R-:W2:Y:S02]  /*0230*/  LDCU UR4, c[0x0][0x8a0] ;  /* 0x00011400ff0477ac */ /* 0x000ea40008000800 */
[----:B--2---:R-:W-:Y:S02]  /*0240*/  MOV R24, UR4 ;  /* 0x0000000400187c02 */ /* 0x004fe40008000f00 */
.L_x_2:
[----:B------:R-:W-:Y:S01]  /*0250*/  IMAD.U32 R0, RZ, RZ, UR22 ;  /* 0x00000016ff007e24 */ /* 0x000fe2000f8e00ff */
[----:B------:R-:W-:Y:S04]  /*0260*/  BSSY.RECONVERGENT B0, `(.L_x_4) ;  /* 0x000000c000007945 */ /* 0x000fe80003800200 */
[C---:B------:R-:W-:Y:S02]  /*0270*/  ISETP.NE.OR P1, PT, R0.reuse, 0x1, !P3 ;  /* 0x000000010000780c */ /* 0x040fe40005f25670 */
[----:B------:R-:W-:-:S11]  /*0280*/  ISETP.NE.OR P0, PT, R0, 0x3, !P3 ;  /* 0x000000030000780c */ /* 0x000fd60005f05670 */
[----:B------:R-:W-:Y:S05]  /*0290*/  @P1 BRA `(.L_x_5) ;  /* 0x0000000000201947 */ /* 0x000fea0003800000 */
[----:B------:R-:W3:Y:S02]  /*02a0*/  LDCU.64 UR4, c[0x0][0x348] ;  /* 0x00006900ff0477ac */ /* 0x000ee40008000a00 */
[----:B---3--:R-:W-:Y:S02]  /*02b0*/  UIADD3 UR6, UP1, UPT, UR4, 0x80, URZ ;  /* 0x0000008004067890 */ /* 0x008fe4000ff3e0ff */
[----:B------:R-:W-:Y:S02]  /*02c0*/  UIADD3 UR4, UP0, UPT, UR4, 0x180, URZ ;  /* 0x0000018004047890 */ /* 0x000fe4000ff1e0ff */
[----:B------:R-:W-:Y:S02]  /*02d0*/  UIADD3.X UR7, UPT, UPT, URZ, UR5, URZ, UP1, !UPT ;  /* 0x00000005ff077290 */ /* 0x000fe40008ffe4ff */
[----:B------:R-:W-:-:S07]  /*02e0*/  UIADD3.X UR5, UPT, UPT, URZ, UR5, URZ, UP0, !UPT ;  /* 0x00000005ff057290 */ /* 0x000fce00087fe4ff */
[----:B------:R3:W-:Y:S02]  /*02f0*/  UTMACCTL.PF [UR6] ;  /* 0x00000000060079b9 */ /* 0x0007e40008040000 */
[----:B------:R3:W-:Y:S02]  /*0300*/  UTMACCTL.PF [UR4] ;  /* 0x00000000040079b9 */ /* 0x0007e40008040000 */
[----:B---3--:R-:W-:Y:S01]  /*0310*/  NOP ;  /* 0x0000000000007918 */ /* 0x008fe20000000000 */
.L_x_5:
[----:B------:R-:W-:Y:S05]  /*0320*/  BSYNC.RECONVERGENT B0 ;  /* 0x0000000000007941 */ /* 0x000fea0003800200 */
.L_x_4:
[----:B------:R-:W-:Y:S04]  /*0330*/  BSSY.RECONVERGENT B0, `(.L_x_6) ;  /* 0x000000a000007945 */ /* 0x000fe80003800200 */
        /* <DEDUP_REMOVED lines=9> */
.L_x_7:
[----:B------:R-:W-:Y:S05]  /*03d0*/  BSYNC.RECONVERGENT B0 ;  /* 0x0000000000007941 */ /* 0x000fea0003800200 */
.L_x_6:
[----:B------:R-:W3:Y:S01]  /*03e0*/  LDCU.64 UR4, c[0x0][0x888] ;  /* 0x00011100ff0477ac */ /* 0x000ee20008000a00 */
[----:B------:R-:W-:Y:S02]  /*03f0*/  UISETP.EQ.U32.AND UP1, UPT, UR8, URZ, UPT ;  /* 0x000000ff0800728c */ /* 0x000fe4000bf22070 */
[----:B------:R-:W-:Y:S02]  /*0400*/  UPLOP3.LUT UP3, UPT, UPT, UPT, UPT, 0x80, 0x8 ;  /* 0x000000000008789c */ /* 0x000fe40003f6f070 */
[----:B---3--:R-:W-:-:S04]  /*0410*/  UISETP.NE.U32.AND UP0, UPT, UR4, URZ, UPT ;  /* 0x000000ff0400728c */ /* 0x008fc8000bf05070 */
[----:B------:R-:W-:-:S04]  /*0420*/  UISETP.NE.AND.EX UP0, UPT, UR5, URZ, UPT, UP0 ;  /* 0x000000ff0500728c */ /* 0x000fc8000bf05300 */
[----:B------:R-:W-:-:S04]  /*0430*/  UISETP.EQ.OR.EX UP2, UPT, UR9, URZ, !UP0, UP1 ;  /* 0x000000ff0900728c */ /* 0x000fc8000c742710 */
[----:B------:R-:W-:-:S06]  /*0440*/  UP2UR UR4, UPR, URZ, 0x4 ;  /* 0x00000004ff047883 */ /* 0x000fcc0008000000 */
[----:B------:R-:W-:Y:S01]  /*0450*/  MOV R49, UR4 ;  /* 0x0000000400317c02 */ /* 0x000fe20008000f00 */
[----:B------:R-:W-:Y:S06]  /*0460*/  BRA.U !UP2, `(.L_x_8) ;  /* 0x000000010a207547 */ /* 0x000fec000b800000 */
[----:B------:R-:W-:Y:S01]  /*0470*/  UISETP.NE.U32.AND UP1, UPT, UR8, URZ, UPT ;  /* 0x000000ff0800728c */ /* 0x000fe2000bf25070 */
[----:B-----5:R-:W-:Y:S01]  /*0480*/  FSETP.NEU.AND P0, PT, R26, RZ, PT ;  /* 0x000000ff1a00720b */ /* 0x020fe20003f0d000 */
[----:B------:R-:W-:Y:S02]  /*0490*/  USEL UR4, URZ, 0xffffffff, UP0 ;  /* 0xffffffffff047887 */ /* 0x000fe40008000000 */
[----:B------:R-:W-:-:S10]  /*04a0*/  UISETP.NE.AND.EX UP1, UPT, UR9, URZ, UPT, UP1 ;  /* 0x000000ff0900728c */ /* 0x000fd4000bf25310 */
[----:B------:R-:W-:Y:S01]  /*04b0*/  VOTEU.ANY UP0, P0 ;  /* 0x0000000000ff7886 */ /* 0x000fe20000000100 */
[----:B------:R-:W-:-:S04]  /*04c0*/  @!UP1 USEL UR4, URZ, 0xffffffff, UP0 ;  /* 0xffffffffff049887 */ /* 0x000fc80008000000 */
[----:B------:R-:W-:-:S04]  /*04d0*/  ULOP3.LUT UR4, UR4, 0x1, URZ, 0xc0, !UPT ;  /* 0x0000000104047892 */ /* 0x000fc8000f8ec0ff */
[----:B------:R-:W-:-:S11]  /*04e0*/  UISETP.NE.U32.AND UP3, UPT, UR4, 0x1, UPT ;  /* 0x000000010400788c */ /* 0x000fd6000bf65070 */
.L_x_8:
[----:B------:R-:W3:Y:S01]  /*04f0*/  SHFL.IDX PT, R2, R46, RZ, 0x1f ;  /* 0x00001fff2e027589 */ /* 0x000ee200000e0000 */
[----:B------:R-:W-:-:S04]  /*0500*/  UISETP.NE.AND UP0, UPT, UR22, 0x2, UPT ;  /* 0x000000021600788c */ /* 0x000fc8000bf05270 */
[----:B------:R-:W-:Y:S01]  /*0510*/  USEL UR37, URZ, 0x1, UP0 ;  /* 0x00000001ff257887 */ /* 0x000fe20008000000 */
[----:B---3--:R-:W-:-:S13]  /*0520*/  ISETP.NE.AND P0, PT, R2, RZ, PT ;  /* 0x000000ff0200720c */ /* 0x008fda0003f05270 */
[----:B------:R-:W-:Y:S05]  /*0530*/  @P0 BRA `(.L_x_9) ;  /* 0x0000000000ac0947 */ /* 0x000fea0003800000 */
[----:B------:R-:W-:Y:S01]  /*0540*/  ELECT P0, URZ, PT ;  /* 0x0000000000ff782f */ /* 0x000fe20003800000 */
[----:B------:R-:W-:-:S12]  /*0550*/  BSSY.RECONVERGENT B0, `(.L_x_9) ;  /* 0x0000029000007945 */ /* 0x000fd80003800200 */
[----:B------:R-:W-:Y:S05]  /*0560*/  @!P0 BRA `(.L_x_10) ;  /* 0x00000000009c8947 */ /* 0x000fea0003800000 */
[----:B------:R-:W3:Y:S01]  /*0570*/  S2UR UR4, SR_CgaCtaId ;  /* 0x00000000000479c3 */ /* 0x000ee20000008800 */
[----:B------:R-:W-:Y:S01]  /*0580*/  UMOV UR5, 0x400 ;  /* 0x0000040000057882 */ /* 0x000fe20000000000 */
[----:B------:R-:W-:Y:S01]  /*0590*/  UMOV UR8, 0x1 ;  /* 0x0000000100087882 */ /* 0x000fe20000000000 */
[----:B------:R-:W-:Y:S01]  /*05a0*/  UMOV UR6, 0x4 ;  /* 0x0000000400067882 */ /* 0x000fe20000000000 */
[----:B------:R-:W-:-:S04]  /*05b0*/  UIADD3 UR8, UPT, UPT, -UR8, 0x100000, URZ ;  /* 0x0010000008087890 */ /* 0x000fc8000fffe1ff */
[----:B------:R-:W-:Y:S02]  /*05c0*/  USHF.L.U32 UR9, UR8, 0xb, URZ ;  /* 0x0000000b08097899 */ /* 0x000fe400080006ff */
[----:B------:R-:W-:Y:S02]  /*05d0*/  USHF.L.U32 UR8, UR8, 0x1, URZ ;  /* 0x0000000108087899 */ /* 0x000fe400080006ff */
[----:B------:R-:W-:-:S04]  /*05e0*/  UIADD3 UR6, UPT, UPT, -UR6, 0x100000, URZ ;  /* 0x0010000006067890 */ /* 0x000fc8000fffe1ff */
[----:B------:R-:W-:Y:S02]  /*05f0*/  USHF.L.U32 UR7, UR6, 0xb, URZ ;  /* 0x0000000b06077899 */ /* 0x000fe400080006ff */
[----:B------:R-:W-:Y:S02]  /*0600*/  USHF.L.U32 UR6, UR6, 0x1, URZ ;  /* 0x0000000106067899 */ /* 0x000fe400080006ff */
[----:B---3--:R-:W-:Y:S01]  /*0610*/  ULEA UR4, UR4, UR5, 0x18 ;  /* 0x0000000504047291 */ /* 0x008fe2000f8ec0ff */
[----:B------:R-:W3:Y:S11]  /*0620*/  FENCE.VIEW.ASYNC.S ;  /* 0x00000000000073c6 */ /* 0x000ef60000000000 */
[----:B---3--:R3:W4:Y:S01]  /*0630*/  SYNCS.EXCH.64 URZ, [UR4], UR8 ;  /* 0x0000000804ff75b2 */ /* 0x0087220008000100 */
[----:B------:R3:W1:Y:S01]  /*0640*/  SYNCS.EXCH.64 URZ, [UR4+0x68], UR6 ;  /* 0x0000680604ff75b2 */ /* 0x0006620008000100 */
        /* <DEDUP_REMOVED lines=23> */
[----:B------:R3:W1:Y:S02]  /*07c0*/  SYNCS.EXCH.64 URZ, [UR4+0xc8], UR6 ;  /* 0x0000c80604ff75b2 */ /* 0x0006640008000100 */
[----:B---34-:R-:W-:Y:S01]  /*07d0*/  NOP ;  /* 0x0000000000007918 */ /* 0x018fe20000000000 */
.L_x_10:
[----:B------:R-:W-:Y:S05]  /*07e0*/  BSYNC.RECONVERGENT B0 ;  /* 0x0000000000007941 */ /* 0x000fea0003800200 */
.L_x_9:
[----:B------:R-:W3:Y:S01]  /*07f0*/  SHFL.IDX PT, R2, R46, RZ, 0x1f ;  /* 0x00001fff2e027589 */ /* 0x000ee200000e0000 */
[----:B------:R-:W-:Y:S01]  /*0800*/  NOP ;  /* 0x0000000000007918 */ /* 0x000fe20000000000 */
[----:B---3--:R-:W-:-:S13]  /*0810*/  ISETP.NE.AND P0, PT, R2, 0x1, PT ;  /* 0x000000010200780c */ /* 0x008fda0003f05270 */
[----:B------:R-:W-:Y:S05]  /*0820*/  @P0 BRA `(.L_x_11) ;  /* 0x0000000000500947 */ /* 0x000fea0003800000 */
        /* <DEDUP_REMOVED lines=9> */
[----:B------:R-:W-:Y:S01]  /*08c0*/  USHF.L.U32 UR6, UR6, 0x1, URZ ;  /* 0x0000000106067899 */ /* 0x000fe200080006ff */
[----:B------:R-:W-:Y:S01]  /*08d0*/  ELECT P0, URZ, PT ;  /* 0x0000000000ff782f */ /* 0x000fe20003800000 */
[----:B---3--:R-:W-:Y:S01]  /*08e0*/  ULEA UR4, UR4, UR5, 0x18 ;  /* 0x0000000504047291 */ /* 0x008fe2000f8ec0ff */
[----:B------:R-:W3:Y:S11]  /*08f0*/  FENCE.VIEW.ASYNC.S ;  /* 0x00000000000073c6 */ /* 0x000ef60000000000 */
[----:B---3--:R3:W4:Y:S01]  /*0900*/  SYNCS.EXCH.64 URZ, [UR4+0xd0], UR8 ;  /* 0x0000d00804ff75b2 */ /* 0x0087220008000100 */
[----:B------:R3:W1:Y:S01]  /*0910*/  SYNCS.EXCH.64 URZ, [UR4+0xe8], UR6 ;  /* 0x0000e80604ff75b2 */ /* 0x0006620008000100 */
[----:B------:R3:W1:Y:S01]  /*0920*/  SYNCS.EXCH.64 URZ, [UR4+0xd8], UR8 ;  /* 0x0000d80804ff75b2 */ /* 0x0006620008000100 */
[----:B------:R3:W1:Y:S01]  /*0930*/  SYNCS.EXCH.64 URZ, [UR4+0xf0], UR6 ;  /* 0x0000f00604ff75b2 */ /* 0x0006620008000100 */
[----:B------:R3:W1:Y:S01]  /*0940*/  SYNCS.EXCH.64 URZ, [UR4+0xe0], UR8 ;  /* 0x0000e00804ff75b2 */ /* 0x0006620008000100 */
[----:B------:R3:W1:Y:S01]  /*0950*/  SYNCS.EXCH.64 URZ, [UR4+0xf8], UR6 ;  /* 0x0000f80604ff75b2 */ /* 0x0006620008000100 */
[----:B------:R-:W-:Y:S01]  /*0960*/  NOP ;  /* 0x0000000000007918 */ /* 0x000fe20000000000 */
.L_x_11:
[----:B------:R-:W2:Y:S01]  /*0970*/  SHFL.IDX PT, R2, R46, RZ, 0x1f ;  /* 0x00001fff2e027589 */ /* 0x000ea200000e0000 */
[----:B------:R-:W-:Y:S01]  /*0980*/  NOP ;  /* 0x0000000000007918 */ /* 0x000fe20000000000 */
[----:B--2---:R-:W-:-:S13]  /*0990*/  ISETP.NE.AND P0, PT, R2, 0x3, PT ;  /* 0x000000030200780c */ /* 0x004fda0003f05270 */
[----:B------:R-:W-:Y:S05]  /*09a0*/  @P0 BRA `(.L_x_12) ;  /* 0x0000000000300947 */ /* 0x000fea0003800000 */
[----:B---3--:R-:W2:Y:S01]  /*09b0*/  S2UR UR6, SR_CgaCtaId ;  /* 0x00000000000679c3 */ /* 0x008ea20000008800 */
[----:B------:R-:W-:Y:S01]  /*09c0*/  UMOV UR4, 0x400 ;  /* 0x0000040000047882 */ /* 0x000fe20000000000 */
[----:B------:R-:W-:Y:S01]  /*09d0*/  UMOV UR5, 0x20 ;  /* 0x0000002000057882 */ /* 0x000fe20000000000 */
[----:B------:R-:W-:Y:S01]  /*09e0*/  ELECT P0, URZ, PT ;  /* 0x0000000000ff782f */ /* 0x000fe20003800000 */
[----:B--2---:R-:W-:Y:S02]  /*09f0*/  ULEA UR6, UR6, UR4, 0x18 ;  /* 0x0000000406067291 */ /* 0x004fe4000f8ec0ff */
[----:B------:R-:W-:-:S04]  /*0a00*/  UIADD3 UR4, UPT, UPT, -UR5, 0x100000, URZ ;  /* 0x0010000005047890 */ /* 0x000fc8000fffe1ff */
[----:B------:R-:W-:Y:S02]  /*0a10*/  USHF.L.U32 UR5, UR4, 0xb, URZ ;  /* 0x0000000b04057899 */ /* 0x000fe400080006ff */
[----:B------:R-:W-:Y:S01]  /*0a20*/  USHF.L.U32 UR4, UR4, 0x1, URZ ;  /* 0x0000000104047899 */ /* 0x000fe200080006ff */
[----:B------:R-:W2:Y:S11]  /*0a30*/  FENCE.VIEW.ASYNC.S ;  /* 0x00000000000073c6 */ /* 0x000eb60000000000 */
[----:B--2---:R2:W3:Y:S01]  /*0a40*/  SYNCS.EXCH.64 URZ, [UR6+0x100], UR4 ;  /* 0x0001000406ff75b2 */ /* 0x0044e20008000100 */
[----:B------:R2:W1:Y:S01]  /*0a50*/  SYNCS.EXCH.64 URZ, [UR6+0x108], UR4 ;  /* 0x0001080406ff75b2 */ /* 0x0004620008000100 */
[----:B------:R-:W-:Y:S01]  /*0a60*/  NOP ;  /* 0x0000000000007918 */ /* 0x000fe20000000000 */
.L_x_12:
[----:B------:R-:W4:Y:S01]  /*0a70*/  SHFL.IDX PT, R2, R46, RZ, 0x1f ;  /* 0x00001fff2e027589 */ /* 0x000f2200000e0000 */
[----:B------:R-:W-:Y:S01]  /*0a80*/  NOP ;  /* 0x0000000000007918 */ /* 0x000fe20000000000 */
[----:B----4-:R-:W-:-:S13]  /*0a90*/  ISETP.NE.AND P0, PT, R2, 0x4, PT ;  /* 0x000000040200780c */ /* 0x010fda0003f05270 */
[----:B------:R-:W-:Y:S05]  /*0aa0*/  @P0 BRA `(.L_x_13) ;  /* 0x00000000004c0947 */ /* 0x000fea0003800000 */
[----:B--23--:R-:W2:Y:S01]  /*0ab0*/  S2UR UR6, SR_CgaCtaId ;  /* 0x00000000000679c3 */ /* 0x00cea20000008800 */
[----:B------:R-:W-:Y:S01]  /*0ac0*/  UMOV UR4, 0x3a0 ;  /* 0x000003a000047882 */ /* 0x000fe20000000000 */
[----:B------:R-:W-:Y:S01]  /*0ad0*/  UMOV UR5, 0x400 ;  /* 0x0000040000057882 */ /* 0x000fe20000000000 */
[----:B------:R-:W-:Y:S01]  /*0ae0*/  USEL UR4, UR4, 0x320, UP3 ;  /* 0x0000032004047887 */ /* 0x000fe20009800000 */
[----:B------:R-:W-:Y:S01]  /*0af0*/  UMOV UR8, 0x1 ;  /* 0x0000000100087882 */ /* 0x000fe20000000000 */
[----:B------:R-:W-:Y:S01]  /*0b00*/  ELECT P0, URZ, PT ;  /* 0x0000000000ff782f */ /* 0x000fe20003800000 */
[----:B------:R-:W-:-:S04]  /*0b10*/  UIADD3 UR8, UPT, UPT, -UR8, 0x100000, URZ ;  /* 0x0010000008087890 */ /* 0x000fc8000fffe1ff */
[----:B------:R-:W-:Y:S02]  /*0b20*/  USHF.L.U32 UR9, UR8, 0xb, URZ ;  /* 0x0000000b08097899 */ /* 0x000fe400080006ff */
[----:B------:R-:W-:Y:S02]  /*0b30*/  USHF.L.U32 UR8, UR8, 0x1, URZ ;  /* 0x0000000108087899 */ /* 0x000fe400080006ff */
[----:B--2---:R-:W-:Y:S02]  /*0b40*/  ULEA UR6, UR6, UR5, 0x18 ;  /* 0x0000000506067291 */ /* 0x004fe4000f8ec0ff */
[----:B------:R-:W-:-:S04]  /*0b50*/  UIADD3 UR4, UPT, UPT, -UR4, 0x100000, URZ ;  /* 0x0010000004047890 */ /* 0x000fc8000fffe1ff */
[----:B------:R-:W-:Y:S02]  /*0b60*/  USHF.L.U32 UR5, UR4, 0xb, URZ ;  /* 0x0000000b04057899 */ /* 0x000fe400080006ff */
[----:B------:R-:W-:Y:S01]  /*0b70*/  USHF.L.U32 UR4, UR4, 0x1, URZ ;  /* 0x0000000104047899 */ /* 0x000fe200080006ff */
[----:B------:R-:W2:Y:S03]  /*0b80*/  FENCE.VIEW.ASYNC.S ;  /* 0x00000000000073c6 */ /* 0x000ea60000000000 */
[----:B--2---:R4:W2:Y:S08]  /*0b90*/  SYNCS.EXCH.64 URZ, [UR6+0x110], UR8 ;  /* 0x0001100806ff75b2 */ /* 0x0048b00008000100 */
[----:B------:R4:W3:Y:S01]  /*0ba0*/  SYNCS.EXCH.64 URZ, [UR6+0x120], UR4 ;  /* 0x0001200406ff75b2 */ /* 0x0008e20008000100 */
[----:B------:R4:W1:Y:S01]  /*0bb0*/  SYNCS.EXCH.64 URZ, [UR6+0x118], UR8 ;  /* 0x0001180806ff75b2 */ /* 0x0008620008000100 */
[----:B------:R4:W1:Y:S02]  /*0bc0*/  SYNCS.EXCH.64 URZ, [UR6+0x128], UR4 ;  /* 0x0001280406ff75b2 */ /* 0x0008640008000100 */
[----:B----4-:R-:W-:Y:S01]  /*0bd0*/  NOP ;  /* 0x0000000000007918 */ /* 0x010fe20000000000 */
.L_x_13:
[----:B------:R-:W4:Y:S01]  /*0be0*/  SHFL.IDX PT, R2, R46, RZ, 0x1f ;  /* 0x00001fff2e027589 */ /* 0x000f2200000e0000 */
[----:B------:R-:W-:Y:S01]  /*0bf0*/  NOP ;  /* 0x0000000000007918 */ /* 0x000fe20000000000 */
[----:B----4-:R-:W-:-:S13]  /*0c00*/  ISETP.NE.AND P0, PT, R2, 0x5, PT ;  /* 0x000000050200780c */ /* 0x010fda0003f05270 */
[----:B------:R-:W-:Y:S05]  /*0c10*/  @P0 BRA `(.L_x_14) ;  /* 0x0000000000580947 */ /* 0x000fea0003800000 */
[----:B--23--:R-:W2:Y:S01]  /*0c20*/  S2UR UR4, SR_CgaCtaId ;  /* 0x00000000000479c3 */ /* 0x00cea20000008800 */
        /* <DEDUP_REMOVED lines=10> */
[----:B--2---:R-:W-:Y:S01]  /*0cd0*/  ULEA UR4, UR4, UR5, 0x18 ;  /* 0x0000000504047291 */ /* 0x004fe2000f8ec0ff */
[----:B------:R-:W2:Y:S11]  /*0ce0*/  FENCE.VIEW.ASYNC.S ;  /* 0x00000000000073c6 */ /* 0x000eb60000000000 */
[----:B--2---:R4:W2:Y:S01]  /*0cf0*/  SYNCS.EXCH.64 URZ, [UR4+0x130], UR8 ;  /* 0x0001300804ff75b2 */ /* 0x0048a20008000100 */
[----:B------:R4:W3:Y:S01]  /*0d00*/  SYNCS.EXCH.64 URZ, [UR4+0x150], UR6 ;  /* 0x0001500604ff75b2 */ /* 0x0008e20008000100 */
[----:B------:R4:W1:Y:S01]  /*0d10*/  SYNCS.EXCH.64 URZ, [UR4+0x138], UR8 ;  /* 0x0001380804ff75b2 */ /* 0x0008620008000100 */
[----:B------:R4:W1:Y:S01]  /*0d20*/  SYNCS.EXCH.64 URZ, [UR4+0x158], UR6 ;  /* 0x0001580604ff75b2 */ /* 0x0008620008000100 */
[----:B------:R4:W1:Y:S01]  /*0d30*/  SYNCS.EXCH.64 URZ, [UR4+0x140], UR8 ;  /* 0x0001400804ff75b2 */ /* 0x0008620008000100 */
[----:B------:R4:W1:Y:S01]  /*0d40*/  SYNCS.EXCH.64 URZ, [UR4+0x160], UR6 ;  /* 0x0001600604ff75b2 */ /* 0x0008620008000100 */
[----:B------:R4:W1:Y:S01]  /*0d50*/  SYNCS.EXCH.64 URZ, [UR4+0x148], UR8 ;  /* 0x0001480804ff75b2 */ /* 0x0008620008000100 */
[----:B------:R4:W1:Y:S02]  /*0d60*/  SYNCS.EXCH.64 URZ, [UR4+0x168], UR6 ;  /* 0x0001680604ff75b2 */ /* 0x0008640008000100 */
[----:B----4-:R-:W-:Y:S01]  /*0d70*/  NOP ;  /* 0x0000000000007918 */ /* 0x010fe20000000000 */
.L_x_14:
[----:B------:R-:W4:Y:S01]  /*0d80*/  SHFL.IDX PT, R2, R46, RZ, 0x1f ;  /* 0x00001fff2e027589 */ /* 0x000f2200000e0000 */
[----:B------:R-:W1:Y:S01]  /*0d90*/  S2UR UR54, SR_CgaCtaId ;  /* 0x00000000003679c3 */ /* 0x000e620000008800 */
[----:B------:R-:W-:Y:S01]  /*0da0*/  NOP ;  /* 0x0000000000007918 */ /* 0x000fe20000000000 */
[----:B----4-:R-:W-:-:S13]  /*0db0*/  ISETP.NE.AND P0, PT, R2, 0x3, PT ;  /* 0x000000030200780c */ /* 0x010fda0003f05270 */
[----:B-1----:R-:W-:Y:S05]  /*0dc0*/  @P0 BRA `(.L_x_15) ;  /* 0x0000000000340947 */ /* 0x002fea0003800000 */
[----:B--23--:R-:W-:Y:S01]  /*0dd0*/  UMOV UR4, 0x400 ;  /* 0x0000040000047882 */ /* 0x00cfe20000000000 */
[----:B------:R-:W-:Y:S01]  /*0de0*/  UMOV UR6, 0x20 ;  /* 0x0000002000067882 */ /* 0x000fe20000000000 */
[----:B------:R-:W-:Y:S02]  /*0df0*/  ULEA UR4, UR54, UR4, 0x18 ;  /* 0x0000000436047291 */ /* 0x000fe4000f8ec0ff */
[----:B------:R-:W-:-:S04]  /*0e00*/  UIADD3 UR6, UPT, UPT, -UR6, 0x100000, URZ ;  /* 0x0010000006067890 */ /* 0x000fc8000fffe1ff */
[----:B------:R-:W-:Y:S02]  /*0e10*/  USHF.L.U32 UR7, UR6, 0xb, URZ ;  /* 0x0000000b06077899 */ /* 0x000fe400080006ff */
[----:B------:R-:W-:Y:S01]  /*0e20*/  USHF.L.U32 UR6, UR6, 0x1, URZ ;  /* 0x0000000106067899 */ /* 0x000fe200080006ff */
[----:B------:R-:W-:Y:S01]  /*0e30*/  ELECT P0, URZ, PT ;  /* 0x0000000000ff782f */ /* 0x000fe20003800000 */
[----:B------:R-:W1:Y:S10]  /*0e40*/  FENCE.VIEW.ASYNC.S ;  /* 0x00000000000073c6 */ /* 0x000e740000000000 */
[----:B-1----:R1:W4:Y:S01]  /*0e50*/  SYNCS.EXCH.64 URZ, [UR4+0x170], UR6 ;  /* 0x0001700604ff75b2 */ /* 0x0023220008000100 */
[----:B------:R1:W2:Y:S01]  /*0e60*/  SYNCS.EXCH.64 URZ, [UR4+0x180], UR6 ;  /* 0x0001800604ff75b2 */ /* 0x0002a20008000100 */
[----:B------:R1:W3:Y:S01]  /*0e70*/  SYNCS.EXCH.64 URZ, [UR4+0x178], UR6 ;  /* 0x0001780604ff75b2 */ /* 0x0002e20008000100 */
[----:B------:R1:W1:Y:S01]  /*0e80*/  SYNCS.EXCH.64 URZ, [UR4+0x188], UR6 ;  /* 0x0001880604ff75b2 */ /* 0x0002620008000100 */
[----:B------:R-:W-:Y:S01]  /*0e90*/  NOP ;  /* 0x0000000000007918 */ /* 0x000fe20000000000 */
.L_x_15:
[----:B-123--:R-:W1:Y:S01]  /*0ea0*/  LDCU UR4, c[0x0][0x36c] ;  /* 0x00006d80ff0477ac */ /* 0x00ee620008000800 */
[----:B------:R-:W-:Y:S01]  /*0eb0*/  ISETP.NE.OR P3, PT, R0, 0x2, !P3 ;  /* 0x000000020000780c */ /* 0x000fe20005f65670 */
[----:B------:R-:W-:Y:S01]  /*0ec0*/  NOP ;  /* 0x0000000000007918 */ /* 0x000fe20000000000 */
[----:B------:R-:W-:Y:S01]  /*0ed0*/  LOP3.LUT R0, R55, 0x1f, RZ, 0xc0, !PT ;  /* 0x0000001f37007812 */ /* 0x000fe200078ec0ff */
[----:B------:R-:W-:Y:S02]  /*0ee0*/  UISETP.NE.AND UP4, UPT, UR22, URZ, UPT ;  /* 0x000000ff1600728c */ /* 0x000fe4000bf85270 */
[----:B-1----:R-:W-:-:S09]  /*0ef0*/  UISETP.EQ.U32.AND UP5, UPT, UR4, 0x1, UPT ;  /* 0x000000010400788c */ /* 0x002fd2000bfa2070 */
[----:B------:R-:W-:Y:S05]  /*0f00*/  BRA.U !UP5, `(.L_x_16) ;  /* 0x000000010d087547 */ /* 0x000fea000b800000 */
[----:B----4-:R-:W-:Y:S01]  /*0f10*/  UCGABAR_ARV ;  /* 0x00000000000079c7 */ /* 0x010fe20008000000 */
[----:B------:R-:W-:Y:S05]  /*0f20*/  BRA `(.L_x_17) ;  /* 0x0000000000047947 */ /* 0x000fea0003800000 */
.L_x_16:
[----:B----4-:R-:W-:Y:S01]  /*0f30*/  NOP ;  /* 0x0000000000007918 */ /* 0x010fe20000000000 */
.L_x_17:
[----:B------:R-:W1:Y:S01]  /*0f40*/  S2UR UR7, SR_CTAID.X ;  /* 0x00000000000779c3 */ /* 0x000e620000002500 */
[----:B------:R-:W-:-:S05]  /*0f50*/  CS2R.32 R48, SR_CgaSize ;  /* 0x0000000000307805 */ /* 0x000fca0000008a00 */
[----:B------:R-:W-:-:S05]  /*0f60*/  IMAD R48, R48, -0xa0, RZ ;  /* 0xffffff6030307824 */ /* 0x000fca00078e02ff */
[----:B------:R-:W-:-:S14]  /*0f70*/  R2UR UR5, R48 ;  /* 0x00000000300572ca */ /* 0x000fdc00000e0000 */
[----:B------:R-:W2:Y:S01]  /*0f80*/  LDCU UR5, c[0x0][UR5+0x2b0] ;  /* 0x00005600050577ac */ /* 0x000ea20008000800 */
[----:B------:R-:W-:-:S05]  /*0f90*/  CS2R.32 R48, SR_CgaSize ;  /* 0x0000000000307805 */ /* 0x000fca0000008a00 */
[----:B------:R-:W-:-:S05]  /*0fa0*/  IMAD R48, R48, -0xa0, RZ ;  /* 0xffffff6030307824 */ /* 0x000fca00078e02ff */
[----:B------:R-:W-:-:S14]  /*0fb0*/  R2UR UR4, R48 ;  /* 0x00000000300472ca */ /* 0x000fdc00000e0000 */
[----:B------:R-:W3:Y:S01]  /*0fc0*/  LDCU UR4, c[0x0][UR4+0x2b4] ;  /* 0x00005680040477ac */ /* 0x000ee20008000800 */
[----:B------:R-:W4:Y:S01]  /*0fd0*/  S2UR UR8, SR_CTAID.Y ;  /* 0x00000000000879c3 */ /* 0x000f220000002600 */
[----:B------:R-:W-:-:S05]  /*0fe0*/  CS2R.32 R48, SR_CgaSize ;  /* 0x0000000000307805 */ /* 0x000fca0000008a00 */
[----:B------:R-:W-:-:S05]  /*0ff0*/  IMAD R48, R48, -0xa0, RZ ;  /* 0xffffff6030307824 */ /* 0x000fca00078e02ff */
[----:B------:R-:W-:-:S14]  /*1000*/  R2UR UR9, R48 ;  /* 0x00000000300972ca */ /* 0x000fdc00000e0000 */
[----:B------:R-:W3:Y:S01]  /*1010*/  LDCU UR9, c[0x0][UR9+0x2a0] ;  /* 0x00005400090977ac */ /* 0x000ee20008000800 */
[----:B------:R-:W-:-:S05]  /*1020*/  CS2R.32 R48, SR_CgaSize ;  /* 0x0000000000307805 */ /* 0x000fca0000008a00 */
[----:B------:R-:W-:-:S05]  /*1030*/  IMAD R48, R48, -0xa0, RZ ;  /* 0xffffff6030307824 */ /* 0x000fca00078e02ff */
[----:B------:R-:W-:-:S14]  /*1040*/  R2UR UR10, R48 ;  /* 0x00000000300a72ca */ /* 0x000fdc00000e0000 */
[----:B------:R-:W3:Y:S01]  /*1050*/  LDCU UR10, c[0x0][UR10+0x2a4] ;  /* 0x000054800a0a77ac */ /* 0x000ee20008000800 */
[----:B------:R-:W3:Y:S01]  /*1060*/  S2UR UR36, SR_CTAID.Z ;  /* 0x00000000002479c3 */ /* 0x000ee20000002700 */
[----:B------:R-:W3:Y:S01]  /*1070*/  LDCU UR23, c[0x0][0xb24] ;  /* 0x00016480ff1777ac */ /* 0x000ee20008000800 */
[----:B------:R-:W3:Y:S01]  /*1080*/  LDCU UR40, c[0x0][0xb24] ;  /* 0x00016480ff2877ac */ /* 0x000ee20008000800 */
[----:B-1----:R-:W-:Y:S01]  /*1090*/  I2FP.F32.U32 R3, UR7 ;  /* 0x0000000700037c45 */ /* 0x002fe20008201000 */
[----:B------:R-:W1:Y:S04]  /*10a0*/  LDCU UR27, c[0x0][0xb30] ;  /* 0x00016600ff1b77ac */ /* 0x000e680008000800 */
[----:B--2---:R-:W-:Y:S01]  /*10b0*/  FMUL R3, R3, UR5 ;  /* 0x0000000503037c20 */ /* 0x004fe20008400000 */
[----:B------:R-:W-:Y:S01]  /*10c0*/  USHF.L.U32 UR24, UR54, 0xa, URZ ;  /* 0x0000000a36187899 */ /* 0x000fe200080006ff */
[----:B----4-:R-:W-:Y:S01]  /*10d0*/  I2FP.F32.U32 R2, UR8 ;  /* 0x0000000800027c45 */ /* 0x010fe20008201000 */
[----:B------:R-:W-:Y:S01]  /*10e0*/  UMOV UR26, UR7 ;  /* 0x00000007001a7c82 */ /* 0x000fe20008000000 */
[----:B------:R-:W-:-:S02]  /*10f0*/  UMOV UR30, UR8 ;  /* 0x00000008001e7c82 */ /* 0x000fc40008000000 */
[----:B------:R-:W2:Y:S01]  /*1100*/  F2I.U32.TRUNC.NTZ R3, R3 ;  /* 0x0000000300037305 */ /* 0x000ea2000020f000 */
[----:B---3--:R-:W-:Y:S01]  /*1110*/  UISETP.GE.AND UP2, UPT, UR23, 0x1, UPT ;  /* 0x000000011700788c */ /* 0x008fe2000bf46270 */
[----:B------:R-:W-:-:S06]  /*1120*/  FMUL R2, R2, UR4 ;  /* 0x0000000402027c20 */ /* 0x000fcc0008400000 */
[----:B------:R-:W3:Y:S01]  /*1130*/  F2I.U32.TRUNC.NTZ R2, R2 ;  /* 0x0000000200027305 */ /* 0x000ee2000020f000 */
[----:B--2---:R-:W-:Y:S02]  /*1140*/  R2UR UR4, R3 ;  /* 0x00000000030472ca */ /* 0x004fe400000e0000 */
[----:B---3--:R-:W-:Y:S02]  /*1150*/  R2UR UR6, R2 ;  /* 0x00000000020672ca */ /* 0x008fe400000e0000 */
[----:B------:R-:W-:-:S09]  /*1160*/  PRMT R2, RZ, 0x7610, R2 ;  /* 0x00007610ff027816 */ /* 0x000fd20000000002 */
[----:B------:R-:W-:-:S04]  /*1170*/  UIADD3 UR5, UPT, UPT, -UR4, URZ, URZ ;  /* 0x000000ff04057290 */ /* 0x000fc8000fffe1ff */
[----:B------:R-:W-:Y:S02]  /*1180*/  UIMAD UR5, UR9, UR5, UR7 ;  /* 0x00000005090572a4 */ /* 0x000fe4000f8e0207 */
[----:B------:R-:W-:-:S04]  /*1190*/  UIADD3 UR4, UPT, UPT, -UR6, URZ, URZ ;  /* 0x000000ff06047290 */ /* 0x000fc8000fffe1ff */
[----:B------:R-:W-:Y:S01]  /*11a0*/  IMAD.U32 R48, RZ, RZ, UR5 ;  /* 0x00000005ff307e24 */ /* 0x000fe2000f8e00ff */
[----:B------:R-:W-:-:S06]  /*11b0*/  UIMAD UR4, UR10, UR4, UR8 ;  /* 0x000000040a0472a4 */ /* 0x000fcc000f8e0208 */
[----:B------:R-:W-:Y:S01]  /*11c0*/  IMAD.U32 R47, RZ, RZ, UR4 ;  /* 0x00000004ff2f7e24 */ /* 0x000fe2000f8e00ff */
[----:B-1----:R-:W-:Y:S06]  /*11d0*/  BRA.U UP4, `(.L_x_18) ;  /* 0x0000000104487547 */ /* 0x002fec000b800000 */
[----:B------:R-:W-:Y:S02]  /*11e0*/  R2UR UR4, R47 ;  /* 0x000000002f0472ca */ /* 0x000fe400000e0000 */
[----:B------:R-:W-:-:S11]  /*11f0*/  R2UR UR6, R48 ;  /* 0x00000000300672ca */ /* 0x000fd600000e0000 */
[----:B------:R-:W-:Y:S02]  /*1200*/  UISETP.NE.AND UP0, UPT, UR4, URZ, UPT ;  /* 0x000000ff0400728c */ /* 0x000fe4000bf05270 */
[----:B------:R-:W-:Y:S02]  /*1210*/  UISETP.NE.AND UP1, UPT, UR4, 0x1, UPT ;  /* 0x000000010400788c */ /* 0x000fe4000bf25270 */
[----:B------:R-:W-:Y:S02]  /*1220*/  UISETP.EQ.OR UP0, UPT, UR6, URZ, !UP0 ;  /* 0x000000ff0600728c */ /* 0x000fe4000c702670 */
[----:B------:R-:W-:Y:S02]  /*1230*/  USEL UR5, URZ, 0x2, UP1 ;  /* 0x00000002ff057887 */ /* 0x000fe40008800000 */
[----:B------:R-:W-:Y:S02]  /*1240*/  USEL UR8, URZ, 0x1, !UP0 ;  /* 0x00000001ff087887 */ /* 0x000fe4000c000000 */
[----:B------:R-:W-:-:S02]  /*1250*/  UISETP.NE.AND UP0, UPT, UR4, 0x2, UPT ;  /* 0x000000020400788c */ /* 0x000fc4000bf05270 */
[----:B------:R-:W-:Y:S02]  /*1260*/  UISETP.NE.AND UP1, UPT, UR4, 0x3, UPT ;  /* 0x000000030400788c */ /* 0x000fe4000bf25270 */
[----:B------:R-:W-:Y:S02]  /*1270*/  USEL UR4, URZ, 0x4, UP0 ;  /* 0x00000004ff047887 */ /* 0x000fe40008000000 */
[----:B------:R-:W-:Y:S02]  /*1280*/  UISETP.NE.AND UP0, UPT, UR6, URZ, UPT ;  /* 0x000000ff0600728c */ /* 0x000fe4000bf05270 */
[----:B------:R-:W-:Y:S02]  /*1290*/  USEL UR6, URZ, 0x8, UP1 ;  /* 0x00000008ff067887 */ /* 0x000fe40008800000 */
[----:B------:R-:W-:Y:S02]  /*12a0*/  USEL UR7, UR5, 0x2, UP0 ;  /* 0x0000000205077887 */ /* 0x000fe40008000000 */
[----:B------:R-:W-:-:S02]  /*12b0*/  USEL UR4, UR4, 0x4, UP0 ;  /* 0x0000000404047887 */ /* 0x000fc40008000000 */
[----:B------:R-:W-:Y:S02]  /*12c0*/  USEL UR5, UR6, 0x8, UP0 ;  /* 0x0000000806057887 */ /* 0x000fe40008000000 */
[----:B------:R-:W-:-:S04]  /*12d0*/  UIADD3 UR4, UPT, UPT, UR4, UR7, UR8 ;  /* 0x0000000704047290 */ /* 0x000fc8000fffe008 */
[----:B------:R-:W-:-:S06]  /*12e0*/  UIADD3 UR4, UPT, UPT, UR4, UR5, URZ ;  /* 0x0000000504047290 */ /* 0x000fcc000fffe0ff */
[----:B------:R-:W-:Y:S02]  /*12f0*/  IMAD.U32 R2, RZ, RZ, UR4 ;  /* 0x00000004ff027e24 */ /* 0x000fe4000f8e00ff */
.L_x_18:
[----:B------:R-:W-:Y:S05]  /*1300*/  BRA.U !UP2, `(.L_x_19) ;  /* 0x000000010ad47547 */ /* 0x000fea000b800000 */
[----:B------:R-:W1:Y:S01]  /*1310*/  LDCU.128 UR12, c[0x0][0xb10] ;  /* 0x00016200ff0c77ac */ /* 0x000e620008000c00 */
[----:B------:R-:W2:Y:S01]  /*1320*/  LDCU UR6, c[0x0][0x370] ;  /* 0x00006e00ff0677ac */ /* 0x000ea20008000800 */
[----:B------:R-:W3:Y:S01]  /*1330*/  LDCU UR5, c[0x0][0x374] ;  /* 0x00006e80ff0577ac */ /* 0x000ee20008000800 */
[----:B------:R-:W4:Y:S01]  /*1340*/  LDCU UR25, c[0x0][0xb0c] ;  /* 0x00016180ff1977ac */ /* 0x000f220008000800 */
[----:B------:R-:W4:Y:S01]  /*1350*/  LDCU UR4, c[0x0][0xb20] ;  /* 0x00016400ff0477ac */ /* 0x000f220008000800 */
[----:B------:R-:W4:Y:S01]  /*1360*/  LDCU.64 UR8, c[0x0][0xb28] ;  /* 0x00016500ff0877ac */ /* 0x000f220008000a00 */
[----:B-1----:R-:W-:Y:S02]  /*1370*/  UISETP.NE.AND UP0, UPT, UR14, 0x1, UPT ;  /* 0x000000010e00788c */ /* 0x002fe4000bf05270 */
[----:B---3--:R-:W-:Y:S02]  /*1380*/  UIMAD.WIDE.U32 UR10, UR5, UR15, URZ ;  /* 0x0000000f050a72a5 */ /* 0x008fe4000f8e00ff */
[----:B--2---:R-:W-:-:S02]  /*1390*/  UIMAD.WIDE.U32 UR18, UR6, UR12, URZ ;  /* 0x0000000c061272a5 */ /* 0x004fc4000f8e00ff */
[----:B----4-:R-:W-:Y:S02]  /*13a0*/  UISETP.NE.AND UP1, UPT, UR25, 0x1, UPT ;  /* 0x000000011900788c */ /* 0x010fe4000bf25270 */
[----:B------:R-:W-:Y:S01]  /*13b0*/  UISETP.NE.AND UP2, UPT, UR23, 0x1, UPT ;  /* 0x000000011700788c */ /* 0x000fe2000bf45270 */
[----:B------:R-:W-:Y:S02]  /*13c0*/  UMOV UR10, UR11 ;  /* 0x0000000b000a7c82 */ /* 0x000fe40008000000 */
[----:B------:R-:W-:Y:S01]  /*13d0*/  UMOV UR18, UR19 ;  /* 0x0000001300127c82 */ /* 0x000fe20008000000 */
[----:B------:R-:W-:Y:S02]  /*13e0*/  @UP0 USHF.R.U32.HI UR5, URZ, UR4, UR10 ;  /* 0x00000004ff050299 */ /* 0x000fe4000801160a */
[----:B------:R-:W-:Y:S02]  /*13f0*/  UIMAD.WIDE.U32 UR20, UR30, UR15, URZ ;  /* 0x0000000f1e1472a5 */ /* 0x000fe4000f8e00ff */
[----:B------:R-:W-:-:S02]  /*1400*/  UIMAD.WIDE.U32 UR10, UR5, UR8, URZ ;  /* 0x00000008050a72a5 */ /* 0x000fc4000f8e00ff */
[----:B------:R-:W-:Y:S02]  /*1410*/  @UP1 USHF.R.U32.HI UR6, URZ, UR13, UR18 ;  /* 0x0000000dff061299 */ /* 0x000fe40008011612 */
[----:B------:R-:W-:Y:S02]  /*1420*/  UIMAD.WIDE.U32 UR16, UR26, UR12, URZ ;  /* 0x0000000c1a1072a5 */ /* 0x000fe4000f8e00ff */
[----:B------:R-:W-:Y:S01]  /*1430*/  UIMAD.WIDE.U32 UR18, UR6, UR8, URZ ;  /* 0x00000008061272a5 */ /* 0x000fe2000f8e00ff */
[----:B------:R-:W-:Y:S01]  /*1440*/  UMOV UR20, UR21 ;  /* 0x0000001500147c82 */ /* 0x000fe20008000000 */
[----:B------:R-:W-:Y:S01]  /*1450*/  UMOV UR10, UR11 ;  /* 0x0000000b000a7c82 */ /* 0x000fe20008000000 */
[----:B------:R-:W-:Y:S02]  /*1460*/  USHF.R.U32.HI UR20, URZ, UR4, UR20 ;  /* 0x00000004ff147299 */ /* 0x000fe40008011614 */
[----:B------:R-:W-:Y:S02]  /*1470*/  @UP2 USHF.R.U32.HI UR5, URZ, UR9, UR10 ;  /* 0x00000009ff052299 */ /* 0x000fe4000801160a */
[----:B------:R-:W-:Y:S01]  /*1480*/  UMOV UR7, UR19 ;  /* 0x0000001300077c82 */ /* 0x000fe20008000000 */
[----:B------:R-:W-:Y:S01]  /*1490*/  UMOV UR16, UR17 ;  /* 0x0000001100107c82 */ /* 0x000fe20008000000 */
[----:B------:R-:W-:-:S02]  /*14a0*/  @UP2 USHF.R.U32.HI UR6, URZ, UR9, UR7 ;  /* 0x00000009ff062299 */ /* 0x000fc40008011607 */
[----:B------:R-:W-:Y:S02]  /*14b0*/  USHF.R.U32.HI UR13, URZ, UR13, UR16 ;  /* 0x0000000dff0d7299 */ /* 0x000fe40008011610 */
[----:B------:R-:W-:Y:S02]  /*14c0*/  USEL UR4, UR30, UR20, !UP0 ;  /* 0x000000141e047287 */ /* 0x000fe4000c000000 */
[----:B------:R-:W-:Y:S02]  /*14d0*/  UIMAD UR7, UR5, UR23, URZ ;  /* 0x00000017050772a4 */ /* 0x000fe4000f8e02ff */
[----:B------:R-:W-:Y:S02]  /*14e0*/  USEL UR5, UR26, UR13, !UP1 ;  /* 0x0000000d1a057287 */ /* 0x000fe4000c800000 */
[----:B------:R-:W-:Y:S02]  /*14f0*/  UIMAD UR12, UR6, UR23, URZ ;  /* 0x00000017060c72a4 */ /* 0x000fe4000f8e02ff */
[----:B------:R-:W-:-:S02]  /*1500*/  UISETP.GE.AND UP0, UPT, UR4, UR7, UPT ;  /* 0x000000070400728c */ /* 0x000fc4000bf06270 */
[----:B------:R-:W-:Y:S02]  /*1510*/  UIMAD.WIDE.U32 UR10, UR4, UR8, URZ ;  /* 0x00000008040a72a5 */ /* 0x000fe4000f8e00ff */
[----:B------:R-:W-:Y:S02]  /*1520*/  UISETP.GE.OR UP0, UPT, UR5, UR12, UP0 ;  /* 0x0000000c0500728c */ /* 0x000fe40008706670 */
[----:B------:R-:W-:Y:S02]  /*1530*/  UIMAD.WIDE.U32 UR12, UR5, UR8, URZ ;  /* 0x00000008050c72a5 */ /* 0x000fe4000f8e00ff */
[----:B------:R-:W-:Y:S01]  /*1540*/  UIADD3 UR10, UPT, UPT, -UR4, URZ, URZ ;  /* 0x000000ff040a7290 */ /* 0x000fe2000fffe1ff */
[----:B------:R-:W-:Y:S01]  /*1550*/  UMOV UR8, UR11 ;  /* 0x0000000b00087c82 */ /* 0x000fe20008000000 */
[----:B------:R-:W-:Y:S02]  /*1560*/  UIADD3 UR11, UPT, UPT, -UR5, URZ, URZ ;  /* 0x000000ff050b7290 */ /* 0x000fe4000fffe1ff */
[----:B------:R-:W-:-:S03]  /*1570*/  USHF.R.U32.HI UR8, URZ, UR9, UR8 ;  /* 0x00000009ff087299 */ /* 0x000fc60008011608 */
[----:B------:R-:W-:Y:S01]  /*1580*/  @!UP0 UMOV UR7, UR13 ;  /* 0x0000000d00078c82 */ /* 0x000fe20008000000 */
[----:B------:R-:W-:Y:S02]  /*1590*/  UIMAD UR30, UR14, UR10, UR30 ;  /* 0x0000000a0e1e72a4 */ /* 0x000fe4000f8e021e */
[----:B------:R-:W-:Y:S02]  /*15a0*/  USEL UR8, UR4, UR8, !UP2 ;  /* 0x0000000804087287 */ /* 0x000fe4000d000000 */
[----:B------:R-:W-:Y:S02]  /*15b0*/  @!UP0 USHF.R.U32.HI UR7, URZ, UR9, UR7 ;  /* 0x00000009ff078299 */ /* 0x000fe40008011607 */
[----:B------:R-:W-:Y:S02]  /*15c0*/  UIADD3 UR9, UPT, UPT, -UR8, URZ, URZ ;  /* 0x000000ff08097290 */ /* 0x000fe4000fffe1ff */
[----:B------:R-:W-:Y:S02]  /*15d0*/  @!UP0 USEL UR7, UR5, UR7, !UP2 ;  /* 0x0000000705078287 */ /* 0x000fe4000d000000 */
[----:B------:R-:W-:-:S02]  /*15e0*/  UIMAD UR9, UR23, UR9, UR4 ;  /* 0x00000009170972a4 */ /* 0x000fc4000f8e0204 */
[----:B------:R-:W-:Y:S02]  /*15f0*/  @!UP0 UIADD3 UR8, UPT, UPT, UR8, -UR7, URZ ;  /* 0x8000000708088290 */ /* 0x000fe4000fffe0ff */
[----:B------:R-:W-:Y:S02]  /*1600*/  @!UP0 UIMAD UR6, UR9, UR6, UR7 ;  /* 0x00000006090682a4 */ /* 0x000fe4000f8e0207 */
[----:B------:R-:W-:Y:S02]  /*1610*/  @!UP0 UIMAD UR4, UR8, UR23, UR5 ;  /* 0x00000017080482a4 */ /* 0x000fe4000f8e0205 */
[----:B------:R-:W-:Y:S02]  /*1620*/  UIMAD UR26, UR25, UR11, UR26 ;  /* 0x0000000b191a72a4 */ /* 0x000fe4000f8e021a */
[----:B------:R-:W-:Y:S01]  /*1630*/  UIMAD UR30, UR4, UR14, UR30 ;  /* 0x0000000e041e72a4 */ /* 0x000fe2000f8e021e */
[----:B------:R-:W-:Y:S02]  /*1640*/  @!UP0 UMOV UR5, UR6 ;  /* 0x0000000600058c82 */ /* 0x000fe40008000000 */
[----:B------:R-:W-:-:S12]  /*1650*/  UIMAD UR26, UR5, UR25, UR26 ;  /* 0x00000019051a72a4 */ /* 0x000fd8000f8e021a */
.L_x_19:
[----:B------:R-:W-:Y:S02]  /*1660*/  UISETP.NE.AND UP1, UPT, UR27, 0x1, UPT ;  /* 0x000000011b00788c */ /* 0x000fe4000bf25270 */
[----:B------:R-:W-:Y:S02]  /*1670*/  UISETP.NE.AND UP0, UPT, UR22, 0x2, UPT ;  /* 0x000000021600788c */ /* 0x000fe4000bf05270 */
[----:B------:R-:W-:-:S05]  /*1680*/  ULOP3.LUT UR21, UR24, 0xc00, URZ, 0xc0, !UPT ;  /* 0x00000c0018157892 */ /* 0x000fca000f8ec0ff */
[----:B------:R-:W-:Y:S07]  /*1690*/  BRA.U UP1, `(.L_x_20) ;  /* 0x0000000101447547 */ /* 0x000fee000b800000 */
[----:B------:R-:W1:Y:S01]  /*16a0*/  LDCU.128 UR8, c[0x0][0xb10] ;  /* 0x00016200ff0877ac */ /* 0x000e620008000c00 */
[----:B------:R-:W2:Y:S01]  /*16b0*/  LDCU UR12, c[0x0][0xb0c] ;  /* 0x00016180ff0c77ac */ /* 0x000ea20008000800 */
[----:B------:R-:W3:Y:S01]  /*16c0*/  LDCU UR13, c[0x0][0xb20] ;  /* 0x00016400ff0d77ac */ /* 0x000ee20008000800 */
[----:B-1----:R-:W-:Y:S02]  /*16d0*/  UIMAD.WIDE.U32 UR6, UR26, UR8, URZ ;  /* 0x000000081a0672a5 */ /* 0x002fe4000f8e00ff */
[----:B------:R-:W-:Y:S02]  /*16e0*/  UIMAD.WIDE.U32 UR4, UR30, UR11, URZ ;  /* 0x0000000b1e0472a5 */ /* 0x000fe4000f8e00ff */
[----:B--2---:R-:W-:Y:S02]  /*16f0*/  UISETP.NE.AND UP2, UPT, UR12, 0x1, UPT ;  /* 0x000000010c00788c */ /* 0x004fe4000bf45270 */
[----:B------:R-:W-:Y:S01]  /*1700*/  UISETP.NE.AND UP1, UPT, UR10, 0x1, UPT ;  /* 0x000000010a00788c */ /* 0x000fe2000bf25270 */
[----:B------:R-:W-:-:S02]  /*1710*/  UMOV UR6, UR7 ;  /* 0x0000000700067c82 */ /* 0x000fc40008000000 */
[----:B------:R-:W-:Y:S01]  /*1720*/  UMOV UR4, UR5 ;  /* 0x0000000500047c82 */ /* 0x000fe20008000000 */
[----:B------:R-:W-:Y:S02]  /*1730*/  USHF.R.U32.HI UR6, URZ, UR9, UR6 ;  /* 0x00000009ff067299 */ /* 0x000fe40008011606 */
[----:B---3--:R-:W-:Y:S02]  /*1740*/  USHF.R.U32.HI UR4, URZ, UR13, UR4 ;  /* 0x0000000dff047299 */ /* 0x008fe40008011604 */
[----:B------:R-:W-:Y:S02]  /*1750*/  USEL UR5, UR26, UR6, !UP2 ;  /* 0x000000061a057287 */ /* 0x000fe4000d000000 */
[----:B------:R-:W-:-:S04]  /*1760*/  USEL UR4, UR30, UR4, !UP1 ;  /* 0x000000041e047287 */ /* 0x000fc8000c800000 */
[----:B------:R-:W-:Y:S02]  /*1770*/  UIADD3 UR6, UPT, UPT, UR5, -UR4, URZ ;  /* 0x8000000405067290 */ /* 0x000fe4000fffe0ff */
[----:B------:R-:W-:Y:S02]  /*1780*/  UIADD3 UR4, UPT, UPT, -UR5, UR4, URZ ;  /* 0x0000000405047290 */ /* 0x000fe4000fffe1ff */
[----:B------:R-:W-:Y:S02]  /*1790*/  UIMAD UR30, UR6, UR10, UR30 ;  /* 0x0000000a061e72a4 */ /* 0x000fe4000f8e021e */
[----:B------:R-:W-:-:S12]  /*17a0*/  UIMAD UR26, UR4, UR12, UR26 ;  /* 0x0000000c041a72a4 */ /* 0x000fd8000f8e021a */
.L_x_20:
[----:B------:R-:W-:Y:S05]  /*17b0*/  BRA.U !UP5, `(.L_x_21) ;  /* 0x000000010d0c7547 */ /* 0x000fea000b800000 */
[----:B------:R-:W-:Y:S01]  /*17c0*/  UCGABAR_WAIT ;  /* 0x0000000000007dc7 */ /* 0x000fe20008000000 */
[----:B------:R-:W-:Y:S01]  /*17d0*/  CCTL.IVALL ;  /* 0x00000000ff00798f */ /* 0x000fe20002000000 */
[----:B------:R-:W-:Y:S05]  /*17e0*/  BRA `(.L_x_22) ;  /* 0x0000000000047947 */ /* 0x000fea0003800000 */
.L_x_21:
[----:B------:R-:W-:Y:S06]  /*17f0*/  BAR.SYNC.DEFER_BLOCKING 0x0 ;  /* 0x0000000000007b1d */ /* 0x000fec0000010000 */
.L_x_22:
[----:B------:R-:W-:Y:S05]  /*1800*/  BRA.U UP0, `(.L_x_23) ;  /* 0x0000001900087547 */ /* 0x000fea000b800000 */
[----:B------:R-:W1:Y:S01]  /*1810*/  LDCU UR6, c[0x0][0x38c] ;  /* 0x00007180ff0677ac */ /* 0x000e620008000800 */
[----:B------:R-:W-:Y:S01]  /*1820*/  PLOP3.LUT P1, PT, PT, PT, UP3, 0x80, 0x8 ;  /* 0x000000000008781c */ /* 0x000fe20003f2f038 */
[----:B------:R-:W-:Y:S01]  /*1830*/  IMAD.MOV.U32 R12, RZ, RZ, 0x1 ;  /* 0x00000001ff0c7424 */ /* 0x000fe200078e00ff */
[----:B------:R-:W-:Y:S01]  /*1840*/  ISETP.EQ.OR P2, PT, R0, RZ, P3 ;  /* 0x000000ff0000720c */ /* 0x000fe20001f42670 */
[----:B------:R-:W-:Y:S01]  /*1850*/  UISETP.NE.AND UP1, UPT, UR22, URZ, UPT ;  /* 0x000000ff1600728c */ /* 0x000fe2000bf25270 */
[----:B------:R-:W-:Y:S02]  /*1860*/  PLOP3.LUT P1, PT, P1, PT, PT, 0x8, 0x80 ;  /* 0x000000000080781c */ /* 0x000fe40000f2e170 */
[----:B------:R-:W-:Y:S01]  /*1870*/  CS2R R10, SRZ ;  /* 0x00000000000a7805 */ /* 0x000fe2000001ff00 */
[----:B------:R-:W-:Y:S01]  /*1880*/  IMAD.MOV.U32 R9, RZ, RZ, RZ ;  /* 0x000000ffff097224 */ /* 0x000fe200078e00ff */
[----:B------:R-:W2:Y:S01]  /*1890*/  LDCU UR39, c[0x0][0x370] ;  /* 0x00006e00ff2777ac */ /* 0x000ea20008000800 */
[----:B------:R-:W-:Y:S01]  /*18a0*/  IMAD.MOV.U32 R8, RZ, RZ, 0x1 ;  /* 0x00000001ff087424 */ /* 0x000fe200078e00ff */
[----:B------:R-:W3:Y:S01]  /*18b0*/  LDCU.64 UR28, c[0x0][0x348] ;  /* 0x00006900ff1c77ac */ /* 0x000ee20008000a00 */
[----:B------:R-:W-:-:S02]  /*18c0*/  USHF.R.U32.HI UR44, URZ, 0x6, UR21 ;  /* 0x00000006ff2c7899 */ /* 0x000fc40008011615 */
[----:B-1----:R-:W-:Y:S02]  /*18d0*/  UIADD3 UR5, UPT, UPT, UR6, 0x3f, URZ ;  /* 0x0000003f06057890 */ /* 0x002fe4000fffe0ff */
[----:B------:R-:W-:Y:S02]  /*18e0*/  UIADD3 UR45, UPT, UPT, UR6, 0x7e, URZ ;  /* 0x0000007e062d7890 */ /* 0x000fe4000fffe0ff */
[----:B------:R-:W-:Y:S01]  /*18f0*/  USHF.R.S32.HI UR4, URZ, 0x1f, UR5 ;  /* 0x0000001fff047899 */ /* 0x000fe20008011405 */
[----:B------:R-:W1:Y:S03]  /*1900*/  LDCU UR38, c[0x0][0x374] ;  /* 0x00006e80ff2677ac */ /* 0x000e660008000800 */
[----:B------:R-:W-:Y:S02]  /*1910*/  ULEA.HI UR4, UR4, UR5, URZ, 0x6 ;  /* 0x0000000504047291 */ /* 0x000fe4000f8f30ff */
[----:B------:R-:W-:-:S02]  /*1920*/  USEL UR25, UR37, 0x2, UP1 ;  /* 0x0000000225197887 */ /* 0x000fc40008800000 */
[----:B------:R-:W-:Y:S02]  /*1930*/  USHF.R.S32.HI UR42, URZ, 0x6, UR4 ;  /* 0x00000006ff2a7899 */ /* 0x000fe40008011404 */
[----:B------:R-:W-:Y:S02]  /*1940*/  UIADD3 UR4, UPT, UPT, UR6, -0x1, URZ ;  /* 0xffffffff06047890 */ /* 0x000fe4000fffe0ff */
[----:B------:R-:W-:Y:S02]  /*1950*/  UISETP.LT.U32.AND UP0, UPT, UR42, 0xd, UPT ;  /* 0x0000000d2a00788c */ /* 0x000fe4000bf01070 */
[----:B------:R-:W-:Y:S02]  /*1960*/  UISETP.GE.U32.AND UP2, UPT, UR4, -0x7f, UPT ;  /* 0xffffff810400788c */ /* 0x000fe4000bf46070 */
[----:B------:R-:W-:Y:S01]  /*1970*/  USEL UR41, UR42, 0xd, UP0 ;  /* 0x0000000d2a297887 */ /* 0x000fe20008000000 */
[----:B------:R-:W-:-:S03]  /*1980*/  UMOV UR5, URZ ;  /* 0x000000ff00057c82 */ /* 0x000fc60008000000 */
[----:B------:R-:W-:Y:S02]  /*1990*/  UIADD3 UR24, UPT, UPT, UR41, -0x1, URZ ;  /* 0xffffffff29187890 */ /* 0x000fe4000fffe0ff */
[----:B------:R-:W-:-:S03]  /*19a0*/  UIADD3 UR43, UPT, UPT, UR42, -UR41, URZ ;  /* 0x800000292a2b7290 */ /* 0x000fc6000fffe0ff */
[----:B------:R-:W-:-:S04]  /*19b0*/  @UP2 UIADD3 UR24, UPT, UPT, UR41, URZ, URZ ;  /* 0x000000ff29182290 */ /* 0x000fc8000fffe0ff */
[----:B-123--:R-:W-:-:S12]  /*19c0*/  UIADD3 UR24, UPT, UPT, UR24, 0x1, URZ ;  /* 0x0000000118187890 */ /* 0x00efd8000fffe0ff */
.L_x_43:
[----:B------:R-:W-:Y:S01]  /*19d0*/  UISETP.NE.AND UP0, UPT, UR54, URZ, UPT ;  /* 0x000000ff3600728c */ /* 0x000fe2000bf05270 */
[----:B------:R-:W1:Y:S08]  /*19e0*/  S2UR UR54, SR_CgaCtaId ;  /* 0x00000000003679c3 */ /* 0x000e700000008800 */
[----:B------:R-:W-:Y:S05]  /*19f0*/  BRA.U UP0, `(.L_x_24) ;  /* 0x0000000100347547 */ /* 0x000fea000b800000 */
[----:B------:R-:W2:Y:S01]  /*1a00*/  S2R R0, SR_CgaCtaId ;  /* 0x0000000000007919 */ /* 0x000ea20000008800 */
[----:B------:R-:W-:-:S04]  /*1a10*/  MOV R2, 0x400 ;  /* 0x0000040000027802 */ /* 0x000fc80000000f00 */
[----:B--2---:R-:W-:Y:S02]  /*1a20*/  LEA R0, R0, R2, 0x18 ;  /* 0x0000000200007211 */ /* 0x004fe400078ec0ff */
[----:B------:R-:W-:-:S03]  /*1a30*/  SHF.L.U32 R2, R8, 0x1f, RZ ;  /* 0x0000001f08027819 */ /* 0x000fc600000006ff */
[----:B------:R-:W-:-:S04]  /*1a40*/  IMAD R0, R9, 0x8, R0 ;  /* 0x0000000809007824 */ /* 0x000fc800078e0200 */
[----:B------:R-:W2:Y:S02]  /*1a50*/  SYNCS.PHASECHK.TRANS64.TRYWAIT P0, [R0+URZ+0x180], R2 ;  /* 0x00018002000075a7 */ /* 0x000ea400080011ff */
[----:B--2---:R-:W-:Y:S05]  /*1a60*/  @!P0 BRA `(.L_x_25) ;  /* 0x00000060005c8947 */ /* 0x004fea0003800000 */
.L_x_132:
[----:B------:R-:W-:Y:S01]  /*1a70*/  VIADD R9, R9, 0x1 ;  /* 0x0000000109097836 */ /* 0x000fe20000000000 */
[----:B------:R2:W-:Y:S04]  /*1a80*/  SYNCS.ARRIVE.TRANS64.A1T0 RZ, [R0+URZ+0x170], RZ ;  /* 0x000170ff00ff79a7 */ /* 0x0005e800081000ff */
[----:B------:R-:W-:-:S04]  /*1a90*/  ISETP.NE.AND P0, PT, R9, 0x2, PT ;  /* 0x000000020900780c */ /* 0x000fc80003f05270 */
[----:B------:R-:W-:Y:S02]  /*1aa0*/  SEL R9, R9, RZ, P0 ;  /* 0x000000ff09097207 */ /* 0x000fe40000000000 */
[----:B--2---:R-:W-:-:S04]  /*1ab0*/  SEL R0, RZ, 0x1, P0 ;  /* 0x00000001ff007807 */ /* 0x004fc80000000000 */
[----:B------:R-:W-:-:S07]  /*1ac0*/  LOP3.LUT R8, R8, R0, RZ, 0x3c, !PT ;  /* 0x0000000008087212 */ /* 0x000fce00078e3cff */
.L_x_24:
[----:B------:R-:W-:Y:S01]  /*1ad0*/  UMOV UR6, 0x400 ;  /* 0x0000040000067882 */ /* 0x000fe20000000000 */
[----:B------:R-:W-:Y:S01]  /*1ae0*/  SHF.L.U32 R0, R12, 0x1f, RZ ;  /* 0x0000001f0c007819 */ /* 0x000fe200000006ff */
[----:B-1----:R-:W-:Y:S02]  /*1af0*/  ULEA UR6, UR54, UR6, 0x18 ;  /* 0x0000000636067291 */ /* 0x002fe4000f8ec0ff */
[----:B------:R-:W-:Y:S02]  /*1b00*/  UISETP.GE.U32.AND UP0, UPT, UR45, 0x7f, UPT ;  /* 0x0000007f2d00788c */ /* 0x000fe4000bf06070 */
[----:B------:R-:W-:Y:S02]  /*1b10*/  ULEA UR4, UR5, UR6, 0x3 ;  /* 0x0000000605047291 */ /* 0x000fe4000f8e18ff */
[----:B------:R-:W-:Y:S02]  /*1b20*/  USHF.L.U32 UR11, UR30, 0x6, URZ ;  /* 0x000000061e0b7899 */ /* 0x000fe400080006ff */
[----:B------:R-:W-:Y:S01]  /*1b30*/  ULEA UR35, UR26, UR44, 0x6 ;  /* 0x0000002c1a237291 */ /* 0x000fe2000f8e30ff */
[----:B------:R-:W-:-:S04]  /*1b40*/  UMOV UR13, URZ ;  /* 0x000000ff000d7c82 */ /* 0x000fc80008000000 */
[----:B------:R1:W2:Y:S01]  /*1b50*/  SYNCS.PHASECHK.TRANS64.TRYWAIT P0, [UR4+0x68], R0 ;  /* 0x00006800ff0075a7 */ /* 0x0002a20008001104 */
[----:B------:R-:W-:Y:S06]  /*1b60*/  BRA.U !UP0, `(.L_x_26) ;  /* 0x0000000108bc7547 */ /* 0x000fec000b800000 */
[----:B------:R-:W-:Y:S01]  /*1b70*/  UMOV UR7, URZ ;  /* 0x000000ff00077c82 */ /* 0x000fe20008000000 */
[----:B------:R-:W-:-:S05]  /*1b80*/  UMOV UR4, UR5 ;  /* 0x0000000500047c82 */ /* 0x000fca0008000000 */
.L_x_32:
[----:B------:R-:W-:Y:S01]  /*1b90*/  ULEA UR33, UR4, UR6, 0x3 ;  /* 0x0000000604217291 */ /* 0x000fe2000f8e18ff */
[----:B--2---:R-:W-:Y:S01]  /*1ba0*/  @!P3 MOV R2, 0x4000 ;  /* 0x000040000002b802 */ /* 0x004fe20000000f00 */
[----:B--2-4-:R-:W-:Y:S10]  /*1bb0*/  @P0 BRA `(.L_x_27) ;  /* 0x00000000000c0947 */ /* 0x014ff40003800000 */
[----:B------:R-:W-:-:S04]  /*1bc0*/  SHF.L.U32 R3, R12, 0x1f, RZ ;  /* 0x0000001f0c037819 */ /* 0x000fc800000006ff */
[----:B------:R-:W2:Y:S02]  /*1bd0*/  SYNCS.PHASECHK.TRANS64.TRYWAIT P0, [UR33+0x68], R3 ;  /* 0x00006803ff0075a7 */ /* 0x000ea40008001121 */
[----:B--2---:R-:W-:Y:S05]  /*1be0*/  @!P0 BRA `(.L_x_28) ;  /* 0x0000006000108947 */ /* 0x004fea0003800000 */
.L_x_27:
[----:B------:R2:W-:Y:S01]  /*1bf0*/  @!P3 SYNCS.ARRIVE.TRANS64 RZ, [UR33], R2 ;  /* 0x00000002ffffb9a7 */ /* 0x0005e20008000021 */
[----:B------:R-:W-:-:S04]  /*1c00*/  ULOP3.LUT UR5, UR25, 0x2, URZ, 0xfc, !UPT ;  /* 0x0000000219057892 */ /* 0x000fc8000f8efcff */
[----:B------:R-:W-:-:S09]  /*1c10*/  UISETP.NE.AND UP0, UPT, UR5, 0x2, UPT ;  /* 0x000000020500788c */ /* 0x000fd2000bf05270 */
[----:B------:R-:W-:Y:S05]  /*1c20*/  BRA.U UP0, `(.L_x_29) ;  /* 0x0000000100047547 */ /* 0x000fea000b800000 */
[----:B------:R-:W-:Y:S05]  /*1c30*/  BPT.TRAP 0x1 ;  /* 0x000000040000795c */ /* 0x000fea0000300000 */
.L_x_29:
[----:B------:R-:W-:Y:S04]  /*1c40*/  BSSY.RECONVERGENT B0, `(.L_x_30) ;  /* 0x0000003000007945 */ /* 0x000fe80003800200 */
[----:B------:R-:W-:Y:S05]  /*1c50*/  @P2 BRA `(.L_x_31) ;  /* 0x0000000000042947 */ /* 0x000fea0003800000 */
[----:B------:R-:W-:Y:S05]  /*1c60*/  BPT.TRAP 0x1 ;  /* 0x000000040000795c */ /* 0x000fea0000300000 */
.L_x_31:
[----:B------:R-:W-:Y:S05]  /*1c70*/  BSYNC.RECONVERGENT B0 ;  /* 0x0000000000007941 */ /* 0x000fea0003800200 */
.L_x_30:
[----:B------:R-:W-:Y:S02]  /*1c80*/  UIADD3 UR5, UPT, UPT, UR4, 0x1, URZ ;  /* 0x0000000104057890 */ /* 0x000fe4000fffe0ff */
[----:B------:R-:W-:Y:S02]  /*1c90*/  UIADD3 UR16, UP1, UPT, UR28, 0x80, URZ ;  /* 0x000000801c107890 */ /* 0x000fe4000ff3e0ff */
[----:B------:R-:W-:Y:S02]  /*1ca0*/  UISETP.NE.AND UP0, UPT, UR5, 0xd, UPT ;  /* 0x0000000d0500788c */ /* 0x000fe4000bf05270 */
[----:B------:R-:W-:Y:S02]  /*1cb0*/  USHF.L.U32 UR34, UR7, 0x6, URZ ;  /* 0x0000000607227899 */ /* 0x000fe400080006ff */
[----:B------:R-:W-:Y:S02]  /*1cc0*/  USEL UR9, URZ, 0x1, UP0 ;  /* 0x00000001ff097887 */ /* 0x000fe40008000000 */
[----:B------:R-:W-:-:S02]  /*1cd0*/  USEL UR5, UR5, URZ, UP0 ;  /* 0x000000ff05057287 */ /* 0x000fc40008000000 */
[----:B------:R-:W-:Y:S02]  /*1ce0*/  UIADD3 UR14, UP0, UPT, UR28, 0x180, URZ ;  /* 0x000001801c0e7890 */ /* 0x000fe4000ff1e0ff */
[----:B------:R-:W-:Y:S01]  /*1cf0*/  ULEA UR8, UR5, UR6, 0x3 ;  /* 0x0000000605087291 */ /* 0x000fe2000f8e18ff */
[----:B------:R-:W-:Y:S01]  /*1d00*/  LOP3.LUT R12, R12, UR9, RZ, 0x3c, !PT ;  /* 0x000000090c0c7c12 */ /* 0x000fe2000f8e3cff */
[----:B------:R-:W-:Y:S02]  /*1d10*/  UIADD3.X UR17, UPT, UPT, URZ, UR29, URZ, UP1, !UPT ;  /* 0x0000001dff117290 */ /* 0x000fe40008ffe4ff */
[----:B------:R-:W-:Y:S01]  /*1d20*/  UIADD3.X UR15, UPT, UPT, URZ, UR29, URZ, UP0, !UPT ;  /* 0x0000001dff0f7290 */ /* 0x000fe200087fe4ff */
[----:B-1----:R-:W-:Y:S01]  /*1d30*/  SHF.L.U32 R0, R12, 0x1f, RZ ;  /* 0x0000001f0c007819 */ /* 0x002fe200000006ff */
[----:B------:R-:W-:Y:S01]  /*1d40*/  UMOV UR18, 0x0 ;  /* 0x0000000000127882 */ /* 0x000fe20000000000 */
[----:B------:R-:W-:Y:S01]  /*1d50*/  UMOV UR19, 0x10000000 ;  /* 0x1000000000137882 */ /* 0x000fe20000000000 */
[----:B------:R-:W-:Y:S01]  /*1d60*/  UMOV UR12, UR36 ;  /* 0x00000024000c7c82 */ /* 0x000fe20008000000 */
[----:B------:R3:W4:Y:S01]  /*1d70*/  SYNCS.PHASECHK.TRANS64.TRYWAIT P0, [UR8+0x68], R0 ;  /* 0x00006800ff0075a7 */ /* 0x0007220008001108 */
[----:B------:R-:W-:Y:S01]  /*1d80*/  USHF.L.U32 UR8, UR4, 0xd, URZ ;  /* 0x0000000d04087899 */ /* 0x000fe200080006ff */
[----:B------:R-:W-:-:S02]  /*1d90*/  UMOV UR9, UR33 ;  /* 0x0000002100097c82 */ /* 0x000fc40008000000 */
[----:B------:R-:W-:Y:S01]  /*1da0*/  UMOV UR4, 0xf0000 ;  /* 0x000f000000047882 */ /* 0x000fe20000000000 */
[----:B------:R-:W-:Y:S02]  /*1db0*/  ULEA UR32, UR21, UR8, 0x1 ;  /* 0x0000000815207291 */ /* 0x000fe4000f8e08ff */
[----:B------:R-:W-:Y:S02]  /*1dc0*/  UIADD3 UR8, UPT, UPT, UR6, 0x1d400, UR8 ;  /* 0x0001d40006087890 */ /* 0x000fe4000fffe008 */
[----:B------:R-:W-:Y:S01]  /*1dd0*/  UIADD3 UR32, UPT, UPT, UR6, 0x3400, UR32 ;  /* 0x0000340006207890 */ /* 0x000fe2000fffe020 */
[----:B------:R-:W-:Y:S01]  /*1de0*/  UMOV UR10, UR34 ;  /* 0x00000022000a7c82 */ /* 0x000fe20008000000 */
[----:B------:R-:W-:Y:S01]  /*1df0*/  UIADD3 UR7, UPT, UPT, UR7, 0x1, URZ ;  /* 0x0000000107077890 */ /* 0x000fe2000fffe0ff */
[----:B------:R-:W-:-:S03]  /*1e00*/  UMOV UR13, UR24 ;  /* 0x00000018000d7c82 */ /* 0x000fc60008000000 */
[----:B------:R-:W-:-:S03]  /*1e10*/  UISETP.NE.AND UP0, UPT, UR7, UR24, UPT ;  /* 0x000000180700728c */ /* 0x000fc6000bf05270 */
[----:B------:R1:W-:Y:S01]  /*1e20*/  UTMALDG.3D.MULTICAST [UR32], [UR16], UR4, desc[UR18] ;  /* 0x00001220100073b4 */ /* 0x0003e20008011804 */
[----:B------:R3:W-:Y:S01]  /*1e30*/  UTMALDG.3D [UR8], [UR14], desc[UR18] ;  /* 0x000012080e0075b4 */ /* 0x0007e20008011000 */
[----:B-1----:R-:W-:-:S04]  /*1e40*/  UMOV UR4, UR5 ;  /* 0x0000000500047c82 */ /* 0x002fc80008000000 */
[----:B---3--:R-:W-:Y:S05]  /*1e50*/  BRA.U UP0, `(.L_x_32) ;  /* 0xfffffffd004c7547 */ /* 0x008fea000b83ffff */
.L_x_26:
[----:B------:R-:W-:Y:S01]  /*1e60*/  ULEA UR4, UR5, UR6, 0x3 ;  /* 0x0000000605047291 */ /* 0x000fe2000f8e18ff */
[----:B-1----:R-:W-:Y:S01]  /*1e70*/  SHF.L.U32 R0, R12, 0x1f, RZ ;  /* 0x0000001f0c007819 */ /* 0x002fe200000006ff */
[----:B------:R-:W-:Y:S01]  /*1e80*/  @!P1 SYNCS.ARRIVE.TRANS64.A1T0 RZ, [UR6+0x108], RZ ;  /* 0x000108ffffff99a7 */ /* 0x000fe20008100006 */
[----:B------:R-:W-:-:S06]  /*1e90*/  UISETP.GT.AND UP0, UPT, UR42, UR41, UPT ;  /* 0x000000292a00728c */ /* 0x000fcc000bf04270 */
[----:B--2-4-:R1:W2:Y:S03]  /*1ea0*/  SYNCS.PHASECHK.TRANS64.TRYWAIT P0, [UR4+0x68], R0 ;  /* 0x00006800ff0075a7 */ /* 0x0142a60008001104 */
[----:B------:R-:W-:Y:S05]  /*1eb0*/  BRA.U !UP0, `(.L_x_33) ;  /* 0x0000000108c07547 */ /* 0x000fea000b800000 */
[----:B------:R-:W-:Y:S01]  /*1ec0*/  UIADD3 UR26, UPT, UPT, UR43, UR13, URZ ;  /* 0x0000000d2b1a7290 */ /* 0x000fe2000fffe0ff */
[----:B------:R-:W-:-:S11]  /*1ed0*/  UMOV UR4, UR5 ;  /* 0x0000000500047c82 */ /* 0x000fd60008000000 */
.L_x_39:
[----:B------:R-:W-:Y:S01]  /*1ee0*/  ULEA UR17, UR4, UR6, 0x3 ;  /* 0x0000000604117291 */ /* 0x000fe2000f8e18ff */
[----:B--2---:R-:W-:Y:S01]  /*1ef0*/  @!P3 MOV R2, 0x4000 ;  /* 0x000040000002b802 */ /* 0x004fe20000000f00 */
[----:B--2-4-:R-:W-:Y:S10]  /*1f00*/  @P0 BRA `(.L_x_34) ;  /* 0x00000000000c0947 */ /* 0x014ff40003800000 */
[----:B------:R-:W-:-:S04]  /*1f10*/  SHF.L.U32 R3, R12, 0x1f, RZ ;  /* 0x0000001f0c037819 */ /* 0x000fc800000006ff */
[----:B------:R-:W2:Y:S02]  /*1f20*/  SYNCS.PHASECHK.TRANS64.TRYWAIT P0, [UR17+0x68], R3 ;  /* 0x00006803ff0075a7 */ /* 0x000ea40008001111 */
[----:B--2---:R-:W-:Y:S05]  /*1f30*/  @!P0 BRA `(.L_x_35) ;  /* 0x0000005c00548947 */ /* 0x004fea0003800000 */
.L_x_34:
[----:B------:R2:W-:Y:S01]  /*1f40*/  @!P3 SYNCS.ARRIVE.TRANS64 RZ, [UR17], R2 ;  /* 0x00000002ffffb9a7 */ /* 0x0005e20008000011 */
[----:B------:R-:W-:-:S04]  /*1f50*/  ULOP3.LUT UR5, UR25, 0x2, URZ, 0xfc, !UPT ;  /* 0x0000000219057892 */ /* 0x000fc8000f8efcff */
[----:B------:R-:W-:-:S09]  /*1f60*/  UISETP.NE.AND UP0, UPT, UR5, 0x2, UPT ;  /* 0x000000020500788c */ /* 0x000fd2000bf05270 */
[----:B------:R-:W-:Y:S05]  /*1f70*/  BRA.U UP0, `(.L_x_36) ;  /* 0x0000000100047547 */ /* 0x000fea000b800000 */
[----:B------:R-:W-:Y:S05]  /*1f80*/  BPT.TRAP 0x1 ;  /* 0x000000040000795c */ /* 0x000fea0000300000 */
.L_x_36:
[----:B------:R-:W-:Y:S04]  /*1f90*/  BSSY.RECONVERGENT B0, `(.L_x_37) ;  /* 0x0000003000007945 */ /* 0x000fe80003800200 */
[----:B------:R-:W-:Y:S05]  /*1fa0*/  @P2 BRA `(.L_x_38) ;  /* 0x0000000000042947 */ /* 0x000fea0003800000 */
[----:B------:R-:W-:Y:S05]  /*1fb0*/  BPT.TRAP 0x1 ;  /* 0x000000040000795c */ /* 0x000fea0000300000 */
.L_x_38:
[----:B------:R-:W-:Y:S05]  /*1fc0*/  BSYNC.RECONVERGENT B0 ;  /* 0x0000000000007941 */ /* 0x000fea0003800200 */
.L_x_37:
[----:B------:R-:W-:Y:S02]  /*1fd0*/  UIADD3 UR5, UPT, UPT, UR4, 0x1, URZ ;  /* 0x0000000104057890 */ /* 0x000fe4000fffe0ff */
[----:B------:R-:W-:Y:S02]  /*1fe0*/  UIADD3 UR14, UP1, UPT, UR28, 0x80, URZ ;  /* 0x000000801c0e7890 */ /* 0x000fe4000ff3e0ff */
[----:B------:R-:W-:Y:S02]  /*1ff0*/  UISETP.NE.AND UP0, UPT, UR5, 0xd, UPT ;  /* 0x0000000d0500788c */ /* 0x000fe4000bf05270 */
[----:B------:R-:W-:Y:S02]  /*2000*/  USHF.L.U32 UR18, UR13, 0x6, URZ ;  /* 0x000000060d127899 */ /* 0x000fe400080006ff */
[----:B------:R-:W-:Y:S02]  /*2010*/  USEL UR8, URZ, 0x1, UP0 ;  /* 0x00000001ff087887 */ /* 0x000fe40008000000 */
[----:B------:R-:W-:-:S02]  /*2020*/  USEL UR5, UR5, URZ, UP0 ;  /* 0x000000ff05057287 */ /* 0x000fc40008000000 */
[----:B------:R-:W-:Y:S02]  /*2030*/  UIADD3 UR22, UP0, UPT, UR28, 0x180, URZ ;  /* 0x000001801c167890 */ /* 0x000fe4000ff1e0ff */
[----:B------:R-:W-:Y:S01]  /*2040*/  LOP3.LUT R12, R12, UR8, RZ, 0x3c, !PT ;  /* 0x000000080c0c7c12 */ /* 0x000fe2000f8e3cff */
[----:B------:R-:W-:Y:S02]  /*2050*/  USHF.L.U32 UR8, UR4, 0xd, URZ ;  /* 0x0000000d04087899 */ /* 0x000fe400080006ff */
[----:B------:R-:W-:Y:S01]  /*2060*/  ULEA UR7, UR5, UR6, 0x3 ;  /* 0x0000000605077291 */ /* 0x000fe2000f8e18ff */
[----:B-1----:R-:W-:Y:S01]  /*2070*/  SHF.L.U32 R0, R12, 0x1f, RZ ;  /* 0x0000001f0c007819 */ /* 0x002fe200000006ff */
[----:B------:R-:W-:Y:S02]  /*2080*/  ULEA UR16, UR21, UR8, 0x1 ;  /* 0x0000000815107291 */ /* 0x000fe4000f8e08ff */
[----:B------:R-:W-:Y:S02]  /*2090*/  UIADD3.X UR15, UPT, UPT, URZ, UR29, URZ, UP1, !UPT ;  /* 0x0000001dff0f7290 */ /* 0x000fe40008ffe4ff */
[----:B------:R-:W-:-:S02]  /*20a0*/  UIADD3 UR16, UPT, UPT, UR6, 0x3400, UR16 ;  /* 0x0000340006107890 */ /* 0x000fc4000fffe010 */
[----:B------:R-:W-:Y:S01]  /*20b0*/  UIADD3 UR8, UPT, UPT, UR6, 0x1d400, UR8 ;  /* 0x0001d40006087890 */ /* 0x000fe2000fffe008 */
[----:B------:R3:W4:Y:S01]  /*20c0*/  SYNCS.PHASECHK.TRANS64.TRYWAIT P0, [UR7+0x68], R0 ;  /* 0x00006800ff0075a7 */ /* 0x0007220008001107 */
[----:B------:R-:W-:Y:S01]  /*20d0*/  UIADD3.X UR23, UPT, UPT, URZ, UR29, URZ, UP0, !UPT ;  /* 0x0000001dff177290 */ /* 0x000fe200087fe4ff */
[----:B------:R-:W-:Y:S01]  /*20e0*/  UMOV UR4, 0xf0000 ;  /* 0x000f000000047882 */ /* 0x000fe20000000000 */
[----:B------:R-:W-:Y:S01]  /*20f0*/  UMOV UR30, 0x0 ;  /* 0x00000000001e7882 */ /* 0x000fe20000000000 */
[----:B------:R-:W-:Y:S01]  /*2100*/  UMOV UR31, 0x10000000 ;  /* 0x10000000001f7882 */ /* 0x000fe20000000000 */
[----:B------:R-:W-:Y:S01]  /*2110*/  UMOV UR19, UR35 ;  /* 0x0000002300137c82 */ /* 0x000fe20008000000 */
[----:B------:R-:W-:Y:S01]  /*2120*/  UMOV UR20, UR36 ;  /* 0x0000002400147c82 */ /* 0x000fe20008000000 */
[----:B------:R-:W-:Y:S01]  /*2130*/  UMOV UR12, UR36 ;  /* 0x00000024000c7c82 */ /* 0x000fe20008000000 */
[----:B------:R-:W-:Y:S01]  /*2140*/  UMOV UR9, UR17 ;  /* 0x0000001100097c82 */ /* 0x000fe20008000000 */
[----:B------:R-:W-:Y:S01]  /*2150*/  UMOV UR10, UR18 ;  /* 0x00000012000a7c82 */ /* 0x000fe20008000000 */
[----:B------:R1:W-:Y:S01]  /*2160*/  UTMALDG.3D.MULTICAST [UR16], [UR14], UR4, desc[UR30] ;  /* 0x00001e100e0073b4 */ /* 0x0003e20008011804 */
[----:B------:R-:W-:-:S04]  /*2170*/  UIADD3 UR13, UPT, UPT, UR13, 0x1, URZ ;  /* 0x000000010d0d7890 */ /* 0x000fc8000fffe0ff */
[----:B------:R-:W-:Y:S01]  /*2180*/  UISETP.NE.AND UP0, UPT, UR13, UR26, UPT ;  /* 0x0000001a0d00728c */ /* 0x000fe2000bf05270 */
[----:B------:R3:W-:Y:S01]  /*2190*/  UTMALDG.3D [UR8], [UR22], desc[UR30] ;  /* 0x00001e08160075b4 */ /* 0x0007e20008011000 */
[----:B-1----:R-:W-:-:S07]  /*21a0*/  UMOV UR4, UR5 ;  /* 0x0000000500047c82 */ /* 0x002fce0008000000 */
[----:B---3--:R-:W-:Y:S05]  /*21b0*/  BRA.U UP0, `(.L_x_39) ;  /* 0xfffffffd00487547 */ /* 0x008fea000b83ffff */
.L_x_33:
[C---:B------:R-:W-:Y:S01]  /*21c0*/  LEA R3, R11.reuse, UR6, 0x3 ;  /* 0x000000060b037c11 */ /* 0x040fe2000f8e18ff */
[----:B------:R-:W-:Y:S01]  /*21d0*/  NOP ;  /* 0x0000000000007918 */ /* 0x000fe20000000000 */
[----:B-1----:R-:W-:Y:S02]  /*21e0*/  SHF.L.U32 R0, R10, 0x1f, RZ ;  /* 0x0000001f0a007819 */ /* 0x002fe400000006ff */
[----:B------:R-:W-:Y:S02]  /*21f0*/  LEA R4, R11, UR6, 0x4 ;  /* 0x000000060b047c11 */ /* 0x000fe4000f8e20ff */
[----:B--2-4-:R-:W1:Y:S02]  /*2200*/  SYNCS.PHASECHK.TRANS64.TRYWAIT P0, [R3+URZ+0x110], R0 ;  /* 0x00011000030075a7 */ /* 0x014e6400080011ff */
[----:B-1----:R-:W-:Y:S05]  /*2210*/  @!P0 BRA `(.L_x_40) ;  /* 0x0000005800b48947 */ /* 0x002fea0003800000 */
.L_x_135:
[----:B------:R-:W2:Y:S01]  /*2220*/  LDS.128 R4, [R4+0x1a0] ;  /* 0x0001a00004047984 */ /* 0x000ea20000000c00 */
[----:B------:R-:W-:Y:S01]  /*2230*/  UISETP.GE.AND UP0, UPT, UR40, 0x1, UPT ;  /* 0x000000012800788c */ /* 0x000fe2000bf06270 */
[----:B------:R-:W-:Y:S01]  /*2240*/  @!PT LDS RZ, [RZ] ;  /* 0x00000000fffff984 */ /* 0x000fe20000000800 */
[----:B------:R-:W-:Y:S01]  /*2250*/  @!PT LDS RZ, [RZ] ;  /* 0x00000000fffff984 */ /* 0x000fe20000000800 */
[----:B------:R-:W-:Y:S01]  /*2260*/  @!PT LDS RZ, [RZ] ;  /* 0x00000000fffff984 */ /* 0x000fe20000000800 */
[----:B------:R-:W-:Y:S01]  /*2270*/  @!PT LDS RZ, [RZ] ;  /* 0x00000000fffff984 */ /* 0x000fe20000000800 */
[----:B------:R3:W-:Y:S06]  /*2280*/  MEMBAR.ALL.CTA ;  /* 0x0000000000007992 */ /* 0x0007ec0000008000 */
[----:B---3--:R-:W3:Y:S01]  /*2290*/  FENCE.VIEW.ASYNC.S ;  /* 0x00000000000073c6 */ /* 0x008ee20000000000 */
[----:B--2---:R-:W-:-:S13]  /*22a0*/  LOP3.LUT P0, RZ, R6, 0x1, RZ, 0xc0, !PT ;  /* 0x0000000106ff7812 */ /* 0x004fda000780c0ff */
[----:B---3--:R-:W-:Y:S01]  /*22b0*/  VOTEU.ANY UP1, P0 ;  /* 0x0000000000ff7886 */ /* 0x008fe20000020100 */
[----:B------:R-:W-:-:S13]  /*22c0*/  PLOP3.LUT P0, PT, PT, PT, UP1, 0x80, 0x8 ;  /* 0x000000000008781c */ /* 0x000fda0003f0f018 */
[----:B-1----:R-:W-:Y:S02]  /*22d0*/  @P0 LOP3.LUT R0, R5, 0xffff, RZ, 0xc0, !PT ;  /* 0x0000ffff05000812 */ /* 0x002fe400078ec0ff */
[----:B------:R-:W-:Y:S02]  /*22e0*/  @P0 MOV R2, R4 ;  /* 0x0000000400020202 */ /* 0x000fe40000000f00 */
[----:B------:R-:W-:Y:S01]  /*22f0*/  @P0 R2UR UR7, R0 ;  /* 0x00000000000702ca */ /* 0x000fe200000e0000 */
[----:B------:R-:W-:Y:S01]  /*2300*/  VIADD R0, R3, 0x120 ;  /* 0x0000012003007836 */ /* 0x000fe20000000000 */
[----:B------:R-:W-:Y:S02]  /*2310*/  @P0 SHF.R.U32.HI R4, RZ, 0x10, R5 ;  /* 0x00000010ff040819 */ /* 0x000fe40000011605 */
[----:B------:R-:W-:Y:S02]  /*2320*/  @P0 R2UR UR8, R2 ;  /* 0x00000000020802ca */ /* 0x000fe400000e0000 */
[----:B------:R-:W-:-:S02]  /*2330*/  PRMT R0, RZ, 0x654, R0 ;  /* 0x00000654ff007816 */ /* 0x000fc40000000000 */
[----:B------:R-:W-:Y:S02]  /*2340*/  @P0 R2UR UR4, R4 ;  /* 0x00000000040402ca */ /* 0x000fe400000e0000 */
[----:B------:R1:W-:Y:S03]  /*2350*/  SYNCS.ARRIVE.TRANS64.RED.A1T0 RZ, [R0+URZ], RZ ;  /* 0x000000ff00ff79a7 */ /* 0x0003e600081004ff */
[----:B------:R-:W-:-:S04]  /*2360*/  @UP1 UMOV UR27, UR7 ;  /* 0x00000007001b1c82 */ /* 0x000fc80008000000 */
[----:B------:R-:W-:-:S04]  /*2370*/  @UP1 UMOV UR37, UR8 ;  /* 0x0000000800251c82 */ /* 0x000fc80008000000 */
[----:B------:R-:W-:Y:S01]  /*2380*/  @UP1 UMOV UR36, UR4 ;  /* 0x0000000400241c82 */ /* 0x000fe20008000000 */
[----:B------:R-:W-:Y:S05]  /*2390*/  BRA.U !UP0, `(.L_x_41) ;  /* 0x0000000108d47547 */ /* 0x000fea000b800000 */
[----:B------:R-:W2:Y:S01]  /*23a0*/  LDCU.128 UR12, c[0x0][0xb10] ;  /* 0x00016200ff0c77ac */ /* 0x000ea20008000c00 */
[----:B------:R-:W3:Y:S01]  /*23b0*/  LDCU UR26, c[0x0][0xb20] ;  /* 0x00016400ff1a77ac */ /* 0x000ee20008000800 */
[----:B------:R-:W4:Y:S01]  /*23c0*/  LDCU UR20, c[0x0][0xb0c] ;  /* 0x00016180ff1477ac */ /* 0x000f220008000800 */
[----:B------:R-:W1:Y:S01]  /*23d0*/  LDCU.64 UR10, c[0x0][0xb28] ;  /* 0x00016500ff0a77ac */ /* 0x000e620008000a00 */
[----:B------:R-:W-:Y:S02]  /*23e0*/  UISETP.NE.AND UP3, UPT, UR40, 0x1, UPT ;  /* 0x000000012800788c */ /* 0x000fe4000bf65270 */
[----:B--2---:R-:W-:Y:S02]  /*23f0*/  UIMAD.WIDE.U32 UR16, UR38, UR15, URZ ;  /* 0x0000000f261072a5 */ /* 0x004fe4000f8e00ff */
[----:B------:R-:W-:Y:S02]  /*2400*/  UIMAD.WIDE.U32 UR8, UR39, UR12, URZ ;  /* 0x0000000c270872a5 */ /* 0x000fe4000f8e00ff */
[----:B------:R-:W-:-:S02]  /*2410*/  UISETP.NE.AND UP0, UPT, UR14, 0x1, UPT ;  /* 0x000000010e00788c */ /* 0x000fc4000bf05270 */
[----:B------:R-:W-:Y:S01]  /*2420*/  UIMAD.WIDE.U32 UR22, UR27, UR15, URZ ;  /* 0x0000000f1b1672a5 */ /* 0x000fe2000f8e00ff */
[----:B------:R-:W-:Y:S02]  /*2430*/  UMOV UR16, UR17 ;  /* 0x0000001100107c82 */ /* 0x000fe40008000000 */
[----:B------:R-:W-:Y:S01]  /*2440*/  UMOV UR8, UR9 ;  /* 0x0000000900087c82 */ /* 0x000fe20008000000 */
[----:B---3--:R-:W-:Y:S02]  /*2450*/  USHF.R.U32.HI UR16, URZ, UR26, UR16 ;  /* 0x0000001aff107299 */ /* 0x008fe40008011610 */
[----:B----4-:R-:W-:Y:S02]  /*2460*/  UISETP.NE.AND UP2, UPT, UR20, 0x1, UPT ;  /* 0x000000011400788c */ /* 0x010fe4000bf45270 */
[----:B------:R-:W-:Y:S02]  /*2470*/  USHF.R.U32.HI UR8, URZ, UR13, UR8 ;  /* 0x0000000dff087299 */ /* 0x000fe40008011608 */
[----:B------:R-:W-:-:S02]  /*2480*/  USEL UR7, UR38, UR16, !UP0 ;  /* 0x0000001026077287 */ /* 0x000fc4000c000000 */
[----:B------:R-:W-:Y:S02]  /*2490*/  USEL UR8, UR39, UR8, !UP2 ;  /* 0x0000000827087287 */ /* 0x000fe4000d000000 */
[----:B-1----:R-:W-:Y:S01]  /*24a0*/  UIMAD.WIDE.U32 UR16, UR7, UR10, URZ ;  /* 0x0000000a071072a5 */ /* 0x002fe2000f8e00ff */
[----:B------:R-:W-:Y:S01]  /*24b0*/  UMOV UR4, UR23 ;  /* 0x0000001700047c82 */ /* 0x000fe20008000000 */
[----:B------:R-:W-:Y:S02]  /*24c0*/  UIMAD.WIDE.U32 UR18, UR37, UR12, URZ ;  /* 0x0000000c251272a5 */ /* 0x000fe4000f8e00ff */
[----:B------:R-:W-:-:S03]  /*24d0*/  UIMAD.WIDE.U32 UR22, UR8, UR10, URZ ;  /* 0x0000000a081672a5 */ /* 0x000fc6000f8e00ff */
[----:B------:R-:W-:Y:S01]  /*24e0*/  UMOV UR16, UR17 ;  /* 0x0000001100107c82 */ /* 0x000fe20008000000 */
[----:B------:R-:W-:Y:S02]  /*24f0*/  USHF.R.U32.HI UR4, URZ, UR26, UR4 ;  /* 0x0000001aff047299 */ /* 0x000fe40008011604 */
[----:B------:R-:W-:Y:S01]  /*2500*/  @UP3 USHF.R.U32.HI UR7, URZ, UR11, UR16 ;  /* 0x0000000bff073299 */ /* 0x000fe20008011610 */
[----:B------:R-:W-:Y:S01]  /*2510*/  UMOV UR18, UR19 ;  /* 0x0000001300127c82 */ /* 0x000fe20008000000 */
[----:B------:R-:W-:Y:S01]  /*2520*/  UMOV UR22, UR23 ;  /* 0x0000001700167c82 */ /* 0x000fe20008000000 */
[----:B------:R-:W-:Y:S02]  /*2530*/  USHF.R.U32.HI UR13, URZ, UR13, UR18 ;  /* 0x0000000dff0d7299 */ /* 0x000fe40008011612 */
[----:B------:R-:W-:Y:S02]  /*2540*/  USEL UR4, UR27, UR4, !UP0 ;  /* 0x000000041b047287 */ /* 0x000fe4000c000000 */
[----:B------:R-:W-:-:S02]  /*2550*/  @UP3 USHF.R.U32.HI UR8, URZ, UR11, UR22 ;  /* 0x0000000bff083299 */ /* 0x000fc40008011616 */
[----:B------:R-:W-:Y:S02]  /*2560*/  UIMAD UR9, UR40, UR7, URZ ;  /* 0x00000007280972a4 */ /* 0x000fe4000f8e02ff */
[----:B------:R-:W-:Y:S02]  /*2570*/  USEL UR7, UR37, UR13, !UP2 ;  /* 0x0000000d25077287 */ /* 0x000fe4000d000000 */
[----:B------:R-:W-:Y:S02]  /*2580*/  UIMAD UR12, UR40, UR8, URZ ;  /* 0x00000008280c72a4 */ /* 0x000fe4000f8e02ff */
[----:B------:R-:W-:Y:S02]  /*2590*/  UISETP.GE.AND UP0, UPT, UR4, UR9, UPT ;  /* 0x000000090400728c */ /* 0x000fe4000bf06270 */
[----:B------:R-:W-:Y:S02]  /*25a0*/  UIMAD.WIDE.U32 UR16, UR4, UR10, URZ ;  /* 0x0000000a041072a5 */ /* 0x000fe4000f8e00ff */
[----:B------:R-:W-:-:S02]  /*25b0*/  UISETP.GE.OR UP0, UPT, UR7, UR12, UP0 ;  /* 0x0000000c0700728c */ /* 0x000fc40008706670 */
        /* <DEDUP_REMOVED lines=19> */
.L_x_41:
[----:B------:R-:W2:Y:S02]  /*26f0*/  LDCU UR4, c[0x0][0xb30] ;  /* 0x00016600ff0477ac */ /* 0x000ea40008000800 */
[----:B--2---:R-:W-:-:S09]  /*2700*/  UISETP.NE.AND UP0, UPT, UR4, 0x1, UPT ;  /* 0x000000010400788c */ /* 0x004fd2000bf05270 */
[----:B------:R-:W-:Y:S05]  /*2710*/  BRA.U UP0, `(.L_x_42) ;  /* 0x0000000100447547 */ /* 0x000fea000b800000 */
[----:B------:R-:W2:Y:S01]  /*2720*/  LDCU.128 UR12, c[0x0][0xb10] ;  /* 0x00016200ff0c77ac */ /* 0x000ea20008000c00 */
[----:B------:R-:W3:Y:S01]  /*2730*/  LDCU UR16, c[0x0][0xb0c] ;  /* 0x00016180ff1077ac */ /* 0x000ee20008000800 */
[----:B------:R-:W4:Y:S01]  /*2740*/  LDCU UR17, c[0x0][0xb20] ;  /* 0x00016400ff1177ac */ /* 0x000f220008000800 */
[----:B--2---:R-:W-:Y:S02]  /*2750*/  UIMAD.WIDE.U32 UR10, UR37, UR12, URZ ;  /* 0x0000000c250a72a5 */ /* 0x004fe4000f8e00ff */
[----:B------:R-:W-:Y:S02]  /*2760*/  UIMAD.WIDE.U32 UR8, UR27, UR15, URZ ;  /* 0x0000000f1b0872a5 */ /* 0x000fe4000f8e00ff */
[----:B---3--:R-:W-:Y:S02]  /*2770*/  UISETP.NE.AND UP2, UPT, UR16, 0x1, UPT ;  /* 0x000000011000788c */ /* 0x008fe4000bf45270 */
[----:B------:R-:W-:Y:S01]  /*2780*/  UISETP.NE.AND UP0, UPT, UR14, 0x1, UPT ;  /* 0x000000010e00788c */ /* 0x000fe2000bf05270 */
[----:B------:R-:W-:-:S02]  /*2790*/  UMOV UR7, UR11 ;  /* 0x0000000b00077c82 */ /* 0x000fc40008000000 */
[----:B------:R-:W-:Y:S01]  /*27a0*/  UMOV UR4, UR9 ;  /* 0x0000000900047c82 */ /* 0x000fe20008000000 */
[----:B------:R-:W-:Y:S02]  /*27b0*/  USHF.R.U32.HI UR7, URZ, UR13, UR7 ;  /* 0x0000000dff077299 */ /* 0x000fe40008011607 */
[----:B----4-:R-:W-:Y:S02]  /*27c0*/  USHF.R.U32.HI UR4, URZ, UR17, UR4 ;  /* 0x00000011ff047299 */ /* 0x010fe40008011604 */
[----:B------:R-:W-:Y:S02]  /*27d0*/  USEL UR7, UR37, UR7, !UP2 ;  /* 0x0000000725077287 */ /* 0x000fe4000d000000 */
[----:B------:R-:W-:-:S04]  /*27e0*/  USEL UR4, UR27, UR4, !UP0 ;  /* 0x000000041b047287 */ /* 0x000fc8000c000000 */
[----:B------:R-:W-:Y:S02]  /*27f0*/  UIADD3 UR8, UPT, UPT, UR7, -UR4, URZ ;  /* 0x8000000407087290 */ /* 0x000fe4000fffe0ff */
[----:B------:R-:W-:Y:S02]  /*2800*/  UIADD3 UR4, UPT, UPT, -UR7, UR4, URZ ;  /* 0x0000000407047290 */ /* 0x000fe4000fffe1ff */
[----:B------:R-:W-:Y:S02]  /*2810*/  UIMAD UR27, UR8, UR14, UR27 ;  /* 0x0000000e081b72a4 */ /* 0x000fe4000f8e021b */
[----:B------:R-:W-:-:S12]  /*2820*/  UIMAD UR37, UR4, UR16, UR37 ;  /* 0x00000010042572a4 */ /* 0x000fd8000f8e0225 */
.L_x_42:
[----:B------:R-:W-:Y:S01]  /*2830*/  VIADD R11, R11, 0x1 ;  /* 0x000000010b0b7836 */ /* 0x000fe20000000000 */
[----:B------:R-:W-:Y:S02]  /*2840*/  R2UR UR7, R48 ;  /* 0x00000000300772ca */ /* 0x000fe400000e0000 */
[----:B------:R-:W-:Y:S02]  /*2850*/  R2UR UR4, R47 ;  /* 0x000000002f0472ca */ /* 0x000fe400000e0000 */
[C---:B------:R-:W-:Y:S02]  /*2860*/  ISETP.NE.AND P0, PT, R11.reuse, 0x2, PT ;  /* 0x000000020b00780c */ /* 0x040fe40003f05270 */
[----:B------:R-:W-:Y:S02]  /*2870*/  PLOP3.LUT P1, PT, PT, PT, PT, 0x80, 0x8 ;  /* 0x000000000008781c */ /* 0x000fe40003f2f070 */
[----:B-1----:R-:W-:Y:S02]  /*2880*/  SEL R0, RZ, 0x1, P0 ;  /* 0x00000001ff007807 */ /* 0x002fe40000000000 */
[----:B------:R-:W-:-:S02]  /*2890*/  SEL R11, R11, RZ, P0 ;  /* 0x000000ff0b0b7207 */ /* 0x000fc40000000000 */
[----:B------:R-:W-:Y:S01]  /*28a0*/  LOP3.LUT R10, R10, R0, RZ, 0x3c, !PT ;  /* 0x000000000a0a7212 */ /* 0x000fe200078e3cff */
[----:B------:R-:W-:Y:S02]  /*28b0*/  UIADD3 UR26, UPT, UPT, UR37, UR7, URZ ;  /* 0x00000007251a7290 */ /* 0x000fe4000fffe0ff */
[----:B------:R-:W-:Y:S01]  /*28c0*/  UIADD3 UR30, UPT, UPT, UR27, UR4, URZ ;  /* 0x000000041b1e7290 */ /* 0x000fe2000fffe0ff */
[----:B------:R-:W-:Y:S11]  /*28d0*/  BRA.U UP1, `(.L_x_43) ;  /* 0xfffffff1013c7547 */ /* 0x000ff6000b83ffff */
[----:B------:R-:W-:Y:S01]  /*28e0*/  UIADD3 UR7, UPT, UPT, UR6, 0x68, URZ ;  /* 0x0000006806077890 */ /* 0x000fe2000fffe0ff */
[----:B------:R-:W-:-:S03]  /*28f0*/  SHF.L.U32 R2, R12, 0x1f, RZ ;  /* 0x0000001f0c027819 */ /* 0x000fc600000006ff */
[----:B------:R-:W-:-:S09]  /*2900*/  ULEA UR4, UR5, UR7, 0x3 ;  /* 0x0000000705047291 */ /* 0x000fd2000f8e18ff */
[----:B------:R-:W1:Y:S02]  /*2910*/  SYNCS.PHASECHK.TRANS64.TRYWAIT P0, [UR4], R2 ;  /* 0x00000002ff0075a7 */ /* 0x000e640008001104 */
[----:B-1----:R-:W-:Y:S05]  /*2920*/  @!P0 BRA `(.L_x_44) ;  /* 0x0000005400048947 */ /* 0x002fea0003800000 */
.L_x_137:
[----:B------:R-:W-:-:S04]  /*2930*/  UIADD3 UR4, UPT, UPT, UR5, 0x1, URZ ;  /* 0x0000000105047890 */ /* 0x000fc8000fffe0ff */
[----:B------:R-:W-:-:S04]  /*2940*/  UISETP.NE.AND UP0, UPT, UR4, 0xd, UPT ;  /* 0x0000000d0400788c */ /* 0x000fc8000bf05270 */
[----:B------:R-:W-:Y:S02]  /*2950*/  USEL UR6, URZ, 0x1, UP0 ;  /* 0x00000001ff067887 */ /* 0x000fe40008000000 */
[----:B------:R-:W-:-:S04]  /*2960*/  USEL UR4, UR4, URZ, UP0 ;  /* 0x000000ff04047287 */ /* 0x000fc80008000000 */
[----:B------:R-:W-:Y:S01]  /*2970*/  ULEA UR5, UR4, UR7, 0x3 ;  /* 0x0000000704057291 */ /* 0x000fe2000f8e18ff */
[----:B-1----:R-:W-:-:S04]  /*2980*/  LOP3.LUT R2, R12, UR6, RZ, 0x3c, !PT ;  /* 0x000000060c027c12 */ /* 0x002fc8000f8e3cff */
[----:B------:R-:W-:-:S04]  /*2990*/  SHF.L.U32 R3, R2, 0x1f, RZ ;  /* 0x0000001f02037819 */ /* 0x000fc800000006ff */
[----:B------:R-:W1:Y:S02]  /*29a0*/  SYNCS.PHASECHK.TRANS64.TRYWAIT P0, [UR5], R3 ;  /* 0x00000003ff0075a7 */ /* 0x000e640008001105 */
[----:B-1----:R-:W-:Y:S05]  /*29b0*/  @!P0 BRA `(.L_x_45) ;  /* 0x0000005000f88947 */ /* 0x002fea0003800000 */
.L_x_139:
[----:B------:R-:W-:-:S04]  /*29c0*/  UIADD3 UR4, UPT, UPT, UR4, 0x1, URZ ;  /* 0x0000000104047890 */ /* 0x000fc8000fffe0ff */
[----:B------:R-:W-:-:S04]  /*29d0*/  UISETP.NE.AND UP0, UPT, UR4, 0xd, UPT ;  /* 0x0000000d0400788c */ /* 0x000fc8000bf05270 */
[----:B------:R-:W-:Y:S02]  /*29e0*/  USEL UR6, URZ, 0x1, UP0 ;  /* 0x00000001ff067887 */ /* 0x000fe40008000000 */
[----:B------:R-:W-:-:S04]  /*29f0*/  USEL UR4, UR4, URZ, UP0 ;  /* 0x000000ff04047287 */ /* 0x000fc80008000000 */
[----:B------:R-:W-:Y:S01]  /*2a00*/  ULEA UR5, UR4, UR7, 0x3 ;  /* 0x0000000704057291 */ /* 0x000fe2000f8e18ff */
[----:B------:R-:W-:-:S04]  /*2a10*/  LOP3.LUT R2, R2, UR6, RZ, 0x3c, !PT ;  /* 0x0000000602027c12 */ /* 0x000fc8000f8e3cff */
[----:B-1----:R-:W-:-:S04]  /*2a20*/  SHF.L.U32 R3, R2, 0x1f, RZ ;  /* 0x0000001f02037819 */ /* 0x002fc800000006ff */
[----:B------:R-:W1:Y:S02]  /*2a30*/  SYNCS.PHASECHK.TRANS64.TRYWAIT P0, [UR5], R3 ;  /* 0x00000003ff0075a7 */ /* 0x000e640008001105 */
[----:B-1----:R-:W-:Y:S05]  /*2a40*/  @!P0 BRA `(.L_x_46) ;  /* 0x0000005000ec8947 */ /* 0x002fea0003800000 */
.L_x_141:
        /* <DEDUP_REMOVED lines=9> */
.L_x_143:
        /* <DEDUP_REMOVED lines=9> */
.L_x_145:
        /* <DEDUP_REMOVED lines=9> */
.L_x_147:
        /* <DEDUP_REMOVED lines=9> */
.L_x_149:
        /* <DEDUP_REMOVED lines=9> */
.L_x_151:
        /* <DEDUP_REMOVED lines=9> */
.L_x_153:
        /* <DEDUP_REMOVED lines=9> */
.L_x_155:
        /* <DEDUP_REMOVED lines=9> */
.L_x_157:
        /* <DEDUP_REMOVED lines=9> */
.L_x_159:
[----:B------:R-:W-:-:S04]  /*2f60*/  UIADD3 UR4, UPT, UPT, UR4, 0x1, URZ ;  /* 0x0000000104047890 */ /* 0x000fc8000fffe0ff */
[----:B------:R-:W-:-:S04]  /*2f70*/  UISETP.NE.AND UP0, UPT, UR4, 0xd, UPT ;  /* 0x0000000d0400788c */ /* 0x000fc8000bf05270 */
[----:B------:R-:W-:Y:S02]  /*2f80*/  USEL UR5, URZ, 0x1, UP0 ;  /* 0x00000001ff057887 */ /* 0x000fe40008000000 */
[----:B------:R-:W-:-:S04]  /*2f90*/  USEL UR4, UR4, URZ, UP0 ;  /* 0x000000ff04047287 */ /* 0x000fc80008000000 */
[----:B------:R-:W-:Y:S01]  /*2fa0*/  ULEA UR4, UR4, UR7, 0x3 ;  /* 0x0000000704047291 */ /* 0x000fe2000f8e18ff */
[----:B------:R-:W-:-:S04]  /*2fb0*/  LOP3.LUT R2, R2, UR5, RZ, 0x3c, !PT ;  /* 0x0000000502027c12 */ /* 0x000fc8000f8e3cff */
[----:B------:R-:W-:Y:S01]  /*2fc0*/  SHF.L.U32 R2, R2, 0x1f, RZ ;  /* 0x0000001f02027819 */ /* 0x000fe200000006ff */
[----:B-1----:R-:W-:-:S07]  /*2fd0*/  IMAD.U32 R0, RZ, RZ, UR4 ;  /* 0x00000004ff007e24 */ /* 0x002fce000f8e00ff */
.L_x_56:
[----:B-1----:R1:W2:Y:S02]  /*2fe0*/  SYNCS.PHASECHK.TRANS64.TRYWAIT P0, [R0+URZ], R2 ;  /* 0x00000002000075a7 */ /* 0x0022a400080011ff */
[----:B--2---:R-:W-:Y:S05]  /*2ff0*/  @!P0 NANOSLEEP.SYNCS 0x989680 ;  /* 0x009896800000895d */ /* 0x004fea0003900000 */
[----:B------:R-:W2:Y:S02]  /*3000*/  @!P0 SYNCS.PHASECHK.TRANS64 P0, [R0+URZ], R2 ;  /* 0x00000002000085a7 */ /* 0x000ea400080010ff */
[----:B--2---:R-:W-:Y:S05]  /*3010*/  @P0 EXIT ;  /* 0x000000000000094d */ /* 0x004fea0003800000 */
[----:B------:R-:W-:Y:S05]  /*3020*/  BRA `(.L_x_56) ;  /* 0xfffffffc00ec7947 */ /* 0x000fea000383ffff */
.L_x_23:
[----:B------:R-:W-:-:S04]  /*3030*/  UISETP.NE.AND UP0, UPT, UR54, URZ, UPT ;  /* 0x000000ff3600728c */ /* 0x000fc8000bf05270 */
[----:B------:R-:W-:-:S09]  /*3040*/  UISETP.NE.OR UP0, UPT, UR22, 0x1, UP0 ;  /* 0x000000011600788c */ /* 0x000fd20008705670 */
[----:B------:R-:W-:Y:S05]  /*3050*/  BRA.U UP0, `(.L_x_57) ;  /* 0x0000000500487547 */ /* 0x000fea000b800000 */
[----:B------:R-:W-:Y:S01]  /*3060*/  ISETP.GE.U32.AND P2, PT, R0, 0x4, PT ;  /* 0x000000040000780c */ /* 0x000fe20003f46070 */
[----:B------:R-:W-:Y:S01]  /*3070*/  IMAD.MOV.U32 R12, RZ, RZ, 0x1 ;  /* 0x00000001ff0c7424 */ /* 0x000fe200078e00ff */
[----:B------:R-:W-:Y:S02]  /*3080*/  CS2R R10, SRZ ;  /* 0x00000000000a7805 */ /* 0x000fe4000001ff00 */
[----:B------:R-:W-:Y:S01]  /*3090*/  CS2R R8, SRZ ;  /* 0x0000000000087805 */ /* 0x000fe2000001ff00 */
[----:B------:R-:W-:Y:S01]  /*30a0*/  UMOV UR6, 0x400 ;  /* 0x0000040000067882 */ /* 0x000fe20000000000 */
[----:B------:R-:W-:Y:S01]  /*30b0*/  UMOV UR5, URZ ;  /* 0x000000ff00057c82 */ /* 0x000fe20008000000 */
[----:B------:R-:W-:-:S12]  /*30c0*/  ULEA UR6, UR54, UR6, 0x18 ;  /* 0x0000000636067291 */ /* 0x000fd8000f8ec0ff */
.L_x_61:
[----:B------:R-:W-:Y:S02]  /*30d0*/  LEA R2, R8, UR6, 0x3 ;  /* 0x0000000608027c11 */ /* 0x000fe4000f8e18ff */
[----:B------:R-:W-:-:S03]  /*30e0*/  SHF.L.U32 R4, R9, 0x1f, RZ ;  /* 0x0000001f09047819 */ /* 0x000fc600000006ff */
[----:B------:R-:W-:Y:S01]  /*30f0*/  VIADD R5, R2, 0x180 ;  /* 0x0000018002057836 */ /* 0x000fe20000000000 */
[----:B------:R-:W1:Y:S02]  /*3100*/  SYNCS.PHASECHK.TRANS64.TRYWAIT P0, [R2+URZ+0x170], R4 ;  /* 0x00017004020075a7 */ /* 0x000e6400080011ff */
[----:B-1----:R-:W-:Y:S05]  /*3110*/  @!P0 BRA `(.L_x_58) ;  /* 0x0000005000288947 */ /* 0x002fea0003800000 */
.L_x_160:
[----:B------:R-:W-:Y:S01]  /*3120*/  ULEA UR4, UR5, UR6, 0x3 ;  /* 0x0000000605047291 */ /* 0x000fe2000f8e18ff */
[----:B-1----:R-:W-:Y:S01]  /*3130*/  PRMT R2, RZ, 0x654, R5 ;  /* 0x00000654ff027816 */ /* 0x002fe20000000005 */
[----:B------:R-:W-:Y:S01]  /*3140*/  @!P2 IMAD.MOV.U32 R4, RZ, RZ, 0x10 ;  /* 0x00000010ff04a424 */ /* 0x000fe200078e00ff */
[----:B------:R-:W-:Y:S01]  /*3150*/  SHF.L.U32 R5, R12, 0x1f, RZ ;  /* 0x0000001f0c057819 */ /* 0x000fe200000006ff */
[----:B------:R-:W-:Y:S01]  /*3160*/  UIADD3 UR7, UPT, UPT, UR4, 0x110, URZ ;  /* 0x0000011004077890 */ /* 0x000fe2000fffe0ff */
[----:B------:R1:W-:Y:S05]  /*3170*/  SYNCS.ARRIVE.TRANS64.RED.A1T0 RZ, [R2+URZ], RZ ;  /* 0x000000ff02ff79a7 */ /* 0x0003ea00081004ff */
[----:B------:R-:W-:Y:S01]  /*3180*/  IMAD.U32 R6, RZ, RZ, UR7 ;  /* 0x00000007ff067e24 */ /* 0x000fe2000f8e00ff */
[----:B------:R-:W2:Y:S04]  /*3190*/  SYNCS.PHASECHK.TRANS64.TRYWAIT P0, [UR4+0x120], R5 ;  /* 0x00012005ff0075a7 */ /* 0x000ea80008001104 */
[----:B------:R-:W-:Y:S01]  /*31a0*/  PRMT R6, R0, 0x654, R6 ;  /* 0x0000065400067816 */ /* 0x000fe20000000006 */
[----:B-12---:R-:W-:Y:S06]  /*31b0*/  @!P0 BRA `(.L_x_59) ;  /* 0x0000005000148947 */ /* 0x006fec0003800000 */
.L_x_162:
[----:B------:R-:W-:Y:S01]  /*31c0*/  ULEA UR8, UR5, UR6, 0x4 ;  /* 0x0000000605087291 */ /* 0x000fe2000f8e20ff */
[----:B------:R-:W-:Y:S01]  /*31d0*/  SEL R3, R6, R3, !P2 ;  /* 0x0000000306037207 */ /* 0x000fe20005000000 */
[----:B------:R-:W-:Y:S01]  /*31e0*/  UIADD3 UR9, UPT, UPT, UR4, 0x110, URZ ;  /* 0x0000011004097890 */ /* 0x000fe2000fffe0ff */
[----:B-1----:R-:W-:Y:S01]  /*31f0*/  LEA R2, R11, UR6, 0x3 ;  /* 0x000000060b027c11 */ /* 0x002fe2000f8e18ff */
[----:B------:R-:W-:Y:S01]  /*3200*/  UIADD3 UR8, UPT, UPT, UR8, 0x1a0, URZ ;  /* 0x000001a008087890 */ /* 0x000fe2000fffe0ff */
[----:B------:R1:W-:Y:S01]  /*3210*/  @!P2 SYNCS.ARRIVE.TRANS64.RED RZ, [R3+URZ], R4 ;  /* 0x0000000403ffa9a7 */ /* 0x0003e200080004ff */
[----:B------:R-:W-:Y:S01]  /*3220*/  UIADD3 UR4, UPT, UPT, UR5, 0x1, URZ ;  /* 0x0000000105047890 */ /* 0x000fe2000fffe0ff */
[----:B------:R-:W-:-:S03]  /*3230*/  VIADD R8, R8, 0x1 ;  /* 0x0000000108087836 */ /* 0x000fc60000000000 */
[----:B------:R-:W-:Y:S02]  /*3240*/  UISETP.NE.AND UP0, UPT, UR4, 0x2, UPT ;  /* 0x000000020400788c */ /* 0x000fe4000bf05270 */
[----:B------:R-:W-:Y:S01]  /*3250*/  ISETP.NE.AND P0, PT, R8, 0x2, PT ;  /* 0x000000020800780c */ /* 0x000fe20003f05270 */
[----:B------:R-:W-:Y:S06]  /*3260*/  UGETNEXTWORKID.BROADCAST [UR8], [UR9] ;  /* 0x00000000080073ca */ /* 0x000fec0008000100 */
[----:B------:R-:W-:Y:S02]  /*3270*/  USEL UR7, URZ, 0x1, UP0 ;  /* 0x00000001ff077887 */ /* 0x000fe40008000000 */
[----:B------:R-:W-:-:S04]  /*3280*/  USEL UR5, UR4, URZ, UP0 ;  /* 0x000000ff04057287 */ /* 0x000fc80008000000 */
[----:B------:R-:W-:Y:S02]  /*3290*/  LOP3.LUT R12, R12, UR7, RZ, 0x3c, !PT ;  /* 0x000000070c0c7c12 */ /* 0x000fe4000f8e3cff */
[----:B-1----:R-:W-:-:S04]  /*32a0*/  SHF.L.U32 R4, R10, 0x1f, RZ ;  /* 0x0000001f0a047819 */ /* 0x002fc800000006ff */
[----:B------:R-:W1:Y:S02]  /*32b0*/  SYNCS.PHASECHK.TRANS64.TRYWAIT P1, [R2+URZ+0x110], R4 ;  /* 0x00011004020075a7 */ /* 0x000e6400080211ff */
[----:B-1----:R-:W-:Y:S05]  /*32c0*/  @!P1 BRA `(.L_x_60) ;  /* 0x0000004c00e89947 */ /* 0x002fea0003800000 */
.L_x_163:
[C---:B-1----:R-:W-:Y:S01]  /*32d0*/  LEA R4, R11.reuse, UR6, 0x4 ;  /* 0x000000060b047c11 */ /* 0x042fe2000f8e20ff */
[----:B------:R-:W-:Y:S01]  /*32e0*/  VIADD R2, R2, 0x120 ;  /* 0x0000012002027836 */ /* 0x000fe20000000000 */
[----:B------:R-:W-:Y:S01]  /*32f0*/  SEL R8, R8, RZ, P0 ;  /* 0x000000ff08087207 */ /* 0x000fe20000000000 */
[----:B------:R-:W-:-:S03]  /*3300*/  VIADD R11, R11, 0x1 ;  /* 0x000000010b0b7836 */ /* 0x000fc60000000000 */
[----:B------:R-:W1:Y:S01]  /*3310*/  LDS.128 R4, [R4+0x1a0] ;  /* 0x0001a00004047984 */ /* 0x000e620000000c00 */
[----:B------:R-:W-:Y:S02]  /*3320*/  PRMT R2, RZ, 0x654, R2 ;  /* 0x00000654ff027816 */ /* 0x000fe40000000002 */
[C---:B------:R-:W-:Y:S01]  /*3330*/  ISETP.NE.AND P1, PT, R11.reuse, 0x2, PT ;  /* 0x000000020b00780c */ /* 0x040fe20003f25270 */
[----:B------:R-:W-:Y:S01]  /*3340*/  @!PT LDS RZ, [RZ] ;  /* 0x00000000fffff984 */ /* 0x000fe20000000800 */
[----:B------:R-:W-:Y:S01]  /*3350*/  @!PT LDS RZ, [RZ] ;  /* 0x00000000fffff984 */ /* 0x000fe20000000800 */
[----:B------:R-:W-:Y:S01]  /*3360*/  @!PT LDS RZ, [RZ] ;  /* 0x00000000fffff984 */ /* 0x000fe20000000800 */
[----:B------:R-:W-:Y:S01]  /*3370*/  @!PT LDS RZ, [RZ] ;  /* 0x00000000fffff984 */ /* 0x000fe20000000800 */
[----:B------:R2:W-:Y:S06]  /*3380*/  MEMBAR.ALL.CTA ;  /* 0x0000000000007992 */ /* 0x0005ec0000008000 */
[----:B--2---:R-:W2:Y:S01]  /*3390*/  FENCE.VIEW.ASYNC.S ;  /* 0x00000000000073c6 */ /* 0x004ea20000000000 */
[----:B------:R-:W-:Y:S01]  /*33a0*/  SEL R11, R11, RZ, P1 ;  /* 0x000000ff0b0b7207 */ /* 0x000fe20000800000 */
[----:B--2---:R2:W-:Y:S01]  /*33b0*/  SYNCS.ARRIVE.TRANS64.RED.A1T0 RZ, [R2+URZ], RZ ;  /* 0x000000ff02ff79a7 */ /* 0x0045e200081004ff */
[----:B-1----:R-:W-:-:S02]  /*33c0*/  LOP3.LUT P3, RZ, R6, 0x1, RZ, 0xc0, !PT ;  /* 0x0000000106ff7812 */ /* 0x002fc4000786c0ff */
[----:B------:R-:W-:-:S04]  /*33d0*/  SEL R4, RZ, 0x1, P1 ;  /* 0x00000001ff047807 */ /* 0x000fc80000800000 */
[----:B------:R-:W-:Y:S02]  /*33e0*/  LOP3.LUT R10, R10, R4, RZ, 0x3c, !PT ;  /* 0x000000040a0a7212 */ /* 0x000fe400078e3cff */
[----:B--2---:R-:W-:-:S04]  /*33f0*/  SEL R2, RZ, 0x1, P0 ;  /* 0x00000001ff027807 */ /* 0x004fc80000000000 */
[----:B------:R-:W-:Y:S01]  /*3400*/  LOP3.LUT R9, R9, R2, RZ, 0x3c, !PT ;  /* 0x0000000209097212 */ /* 0x000fe200078e3cff */
[----:B------:R-:W-:Y:S06]  /*3410*/  @P3 BRA `(.L_x_61) ;  /* 0xfffffffc002c3947 */ /* 0x000fec000383ffff */
[----:B------:R-:W-:Y:S01]  /*3420*/  ULEA UR4, UR5, UR6, 0x3 ;  /* 0x0000000605047291 */ /* 0x000fe2000f8e18ff */
[----:B------:R-:W-:-:S08]  /*3430*/  SHF.L.U32 R2, R12, 0x1f, RZ ;  /* 0x0000001f0c027819 */ /* 0x000fd000000006ff */
[----:B------:R-:W1:Y:S02]  /*3440*/  SYNCS.PHASECHK.TRANS64 P0, [UR4+0x120], R2 ;  /* 0x00012002ff0075a7 */ /* 0x000e640008001004 */
[----:B-1----:R-:W-:Y:S05]  /*3450*/  @P0 BRA `(.L_x_62) ;  /* 0x0000000000080947 */ /* 0x002fea0003800000 */
[----:B------:R-:W1:Y:S02]  /*3460*/  SYNCS.PHASECHK.TRANS64.TRYWAIT P0, [UR4+0x120], R2 ;  /* 0x00012002ff0075a7 */ /* 0x000e640008001104 */
[----:B-1----:R-:W-:Y:S05]  /*3470*/  @!P0 BRA `(.L_x_63) ;  /* 0x0000004c00908947 */ /* 0x002fea0003800000 */
.L_x_62:
[----:B------:R-:W-:-:S04]  /*3480*/  UIADD3 UR7, UPT, UPT, UR5, 0x1, URZ ;  /* 0x0000000105077890 */ /* 0x000fc8000fffe0ff */
[----:B------:R-:W-:-:S04]  /*3490*/  UISETP.NE.AND UP0, UPT, UR7, 0x2, UPT ;  /* 0x000000020700788c */ /* 0x000fc8000bf05270 */
[----:B------:R-:W-:Y:S02]  /*34a0*/  USEL UR8, URZ, 0x1, UP0 ;  /* 0x00000001ff087887 */ /* 0x000fe40008000000 */
[----:B------:R-:W-:-:S04]  /*34b0*/  USEL UR7, UR7, URZ, UP0 ;  /* 0x000000ff07077287 */ /* 0x000fc80008000000 */
[----:B------:R-:W-:Y:S01]  /*34c0*/  ULEA UR7, UR7, UR6, 0x3 ;  /* 0x0000000607077291 */ /* 0x000fe2000f8e18ff */
[----:B-1----:R-:W-:-:S04]  /*34d0*/  LOP3.LUT R2, R12, UR8, RZ, 0x3c, !PT ;  /* 0x000000080c027c12 */ /* 0x002fc8000f8e3cff */
[----:B------:R-:W-:-:S04]  /*34e0*/  SHF.L.U32 R0, R2, 0x1f, RZ ;  /* 0x0000001f02007819 */ /* 0x000fc800000006ff */
[----:B------:R-:W1:Y:S02]  /*34f0*/  SYNCS.PHASECHK.TRANS64 P0, [UR7+0x120], R0 ;  /* 0x00012000ff0075a7 */ /* 0x000e640008001007 */
[----:B-1----:R-:W-:Y:S05]  /*3500*/  @P0 EXIT ;  /* 0x000000000000094d */ /* 0x002fea0003800000 */
[----:B------:R-:W-:Y:S02]  /*3510*/  SHF.L.U32 R2, R2, 0x1f, RZ ;  /* 0x0000001f02027819 */ /* 0x000fe400000006ff */
[----:B------:R-:W-:-:S07]  /*3520*/  MOV R0, UR7 ;  /* 0x0000000700007c02 */ /* 0x000fce0008000f00 */
.L_x_64:
[----:B-1----:R1:W2:Y:S02]  /*3530*/  SYNCS.PHASECHK.TRANS64.TRYWAIT P0, [R0+URZ+0x120], R2 ;  /* 0x00012002000075a7 */ /* 0x0022a400080011ff */
[----:B--2---:R-:W-:Y:S05]  /*3540*/  @!P0 NANOSLEEP.SYNCS 0x989680 ;  /* 0x009896800000895d */ /* 0x004fea0003900000 */
[----:B------:R-:W2:Y:S02]  /*3550*/  @!P0 SYNCS.PHASECHK.TRANS64 P0, [R0+URZ+0x120], R2 ;  /* 0x00012002000085a7 */ /* 0x000ea400080010ff */
[----:B--2---:R-:W-:Y:S05]  /*3560*/  @P0 EXIT ;  /* 0x000000000000094d */ /* 0x004fea0003800000 */
[----:B------:R-:W-:Y:S05]  /*3570*/  BRA `(.L_x_64) ;  /* 0xfffffffc00ec7947 */ /* 0x000fea000383ffff */
.L_x_57:
[----:B------:R-:W-:Y:S05]  /*3580*/  BRA.U UP4, `(.L_x_65) ;  /* 0x0000000d04d47547 */ /* 0x000fea000b800000 */
[----:B------:R-:W-:Y:S01]  /*3590*/  UMOV UR4, 0x40 ;  /* 0x0000004000047882 */ /* 0x000fe20000000000 */
[----:B------:R-:W-:Y:S01]  /*35a0*/  NOP ;  /* 0x0000000000007918 */ /* 0x000fe20000000000 */
[----:B------:R-:W-:Y:S01]  /*35b0*/  ULEA UR5, UR54, UR4, 0x18 ;  /* 0x0000000436057291 */ /* 0x000fe2000f8ec0ff */
[----:B------:R-:W-:Y:S02]  /*35c0*/  UMOV UR6, 0x400 ;  /* 0x0000040000067882 */ /* 0x000fe40000000000 */
[----:B------:R-:W-:-:S06]  /*35d0*/  ULEA UR6, UR54, UR6, 0x18 ;  /* 0x0000000636067291 */ /* 0x000fcc000f8ec0ff */
[----:B------:R-:W1:Y:S02]  /*35e0*/  LDS.U8 R0, [UR5+0x1c] ;  /* 0x00001c05ff007984 */ /* 0x000e640008000000 */
[----:B-1----:R-:W-:-:S13]  /*35f0*/  ISETP.NE.AND P0, PT, R0, RZ, PT ;  /* 0x000000ff0000720c */ /* 0x002fda0003f05270 */
[----:B------:R-:W-:Y:S05]  /*3600*/  @P0 BRA `(.L_x_66) ;  /* 0x0000000000580947 */ /* 0x000fea0003800000 */
[----:B------:R-:W-:-:S13]  /*3610*/  ELECT P0, URZ, PT ;  /* 0x0000000000ff782f */ /* 0x000fda0003800000 */
[----:B------:R-:W-:Y:S05]  /*3620*/  @!P0 BRA `(.L_x_67) ;  /* 0x0000000000608947 */ /* 0x000fea0003800000 */
[----:B------:R-:W-:Y:S01]  /*3630*/  UMOV UR4, 0x10 ;  /* 0x0000001000047882 */ /* 0x000fe20000000000 */
[----:B------:R-:W-:Y:S01]  /*3640*/  HFMA2 R0, -RZ, RZ, 0, 5.9604644775390625e-08 ;  /* 0x00000001ff007431 */ /* 0x000fe200000001ff */
[----:B------:R-:W-:-:S03]  /*3650*/  MOV R3, 0xffff ;  /* 0x0000ffff00037802 */ /* 0x000fc60000000f00 */
[----:B------:R-:W-:Y:S04]  /*3660*/  DEPBAR.LE SB1, 0x36 ;  /* 0x00009d800000791a */ /* 0x000fe80000000000 */
[----:B------:R-:W1:Y:S02]  /*3670*/  UTCATOMSWS.FIND_AND_SET.ALIGN UP0, UR4, UR4 ;  /* 0x00000004000475e3 */ /* 0x000e640008000800 */
[----:B-1----:R-:W-:Y:S01]  /*3680*/  MOV R4, UR4 ;  /* 0x0000000400047c02 */ /* 0x002fe20008000f00 */
[----:B------:R-:W-:Y:S06]  /*3690*/  BRA.U UP0, `(.L_x_68) ;  /* 0x0000000100187547 */ /* 0x000fec000b800000 */
.L_x_69:
[----:B------:R-:W-:Y:S05]  /*36a0*/  NANOSLEEP 0x64 ;  /* 0x000000640000795d */ /* 0x000fea0003800000 */
[----:B------:R-:W-:-:S05]  /*36b0*/  UMOV UR4, 0x10 ;  /* 0x0000001000047882 */ /* 0x000fca0000000000 */
[----:B------:R-:W-:Y:S04]  /*36c0*/  DEPBAR.LE SB1, 0x36 ;  /* 0x00009d800000791a */ /* 0x000fe80000000000 */
[----:B------:R-:W1:Y:S02]  /*36d0*/  UTCATOMSWS.FIND_AND_SET.ALIGN UP0, UR4, UR4 ;  /* 0x00000004000475e3 */ /* 0x000e640008000800 */
[----:B-1----:R-:W-:Y:S01]  /*36e0*/  MOV R4, UR4 ;  /* 0x0000000400047c02 */ /* 0x002fe20008000f00 */
[----:B------:R-:W-:Y:S05]  /*36f0*/  BRA.U !UP0, `(.L_x_69) ;  /* 0xfffffffd08e87547 */ /* 0x000fea000b83ffff */
.L_x_68:
[-C--:B------:R-:W-:Y:S02]  /*3700*/  SHF.L.U32 R3, R3, R4.reuse, RZ ;  /* 0x0000000403037219 */ /* 0x080fe400000006ff */
[----:B------:R-:W-:Y:S01]  /*3710*/  SHF.L.U32 R0, R0, R4, RZ ;  /* 0x0000000400007219 */ /* 0x000fe200000006ff */
[----:B------:R-:W-:Y:S02]  /*3720*/  IMAD.SHL.U32 R4, R4, 0x20, RZ ;  /* 0x0000002004047824 */ /* 0x000fe400078e00ff */
[----:B------:R1:W-:Y:S04]  /*3730*/  ATOMS.OR RZ, [UR5+0x14], R3 ;  /* 0x00001403ffff798c */ /* 0x0003e8000b000005 */
[----:B------:R1:W-:Y:S04]  /*3740*/  ATOMS.OR RZ, [UR5+0x18], R0 ;  /* 0x00001800ffff798c */ /* 0x0003e8000b000005 */
[----:B------:R1:W-:Y:S01]  /*3750*/  STS [UR6+0x1c0], R4 ;  /* 0x0001c004ff007988 */ /* 0x0003e20008000806 */
[----:B------:R-:W-:Y:S05]  /*3760*/  BRA `(.L_x_67) ;  /* 0x0000000000107947 */ /* 0x000fea0003800000 */
.L_x_66:
[----:B------:R-:W-:Y:S02]  /*3770*/  MOV R0, 0xffffffff ;  /* 0xffffffff00007802 */ /* 0x000fe40000000f00 */
[----:B------:R-:W-:-:S03]  /*3780*/  MOV R4, 0x37b0 ;  /* 0x000037b000047802 */ /* 0x000fc60000000f00 */
[----:B------:R1:W-:Y:S04]  /*3790*/  STS [UR6+0x1c0], R0 ;  /* 0x0001c000ff007988 */ /* 0x0003e80008000806 */
[----:B-1---5:R-:W-:Y:S05]  /*37a0*/  CALL.REL.NOINC `($__internal_1_$__cuda_sm10x_tcgen05_guardrail_trap_phase_invalid_during_alloc) ;  /* 0x0000005000687944 */ /* 0x022fea0003c00000 */
.L_x_67:
[----:B------:R-:W-:Y:S05]  /*37b0*/  WARPSYNC.ALL ;  /* 0x0000000000007948 */ /* 0x000fea0003800000 */
[----:B------:R-:W2:Y:S01]  /*37c0*/  S2UR UR4, SR_CgaCtaId ;  /* 0x00000000000479c3 */ /* 0x000ea20000008800 */
[----:B------:R-:W-:Y:S01]  /*37d0*/  UMOV UR26, 0x400 ;  /* 0x00000400001a7882 */ /* 0x000fe20000000000 */
[----:B------:R-:W-:-:S06]  /*37e0*/  NOP ;  /* 0x0000000000007918 */ /* 0x000fcc0000000000 */
[----:B------:R-:W-:Y:S06]  /*37f0*/  BAR.ARV 0x6, 0xa0 ;  /* 0x0182800000007b1d */ /* 0x000fec0000002000 */
[----:B------:R-:W3:Y:S01]  /*3800*/  LDCU UR5, c[0x0][0x38c] ;  /* 0x00007180ff0577ac */ /* 0x000ee20008000800 */
[----:B------:R-:W-:Y:S01]  /*3810*/  LOP3.LUT R2, R2, 0xffff, RZ, 0xc0, !PT ;  /* 0x0000ffff02027812 */ /* 0x000fe200078ec0ff */
[----:B------:R-:W-:Y:S01]  /*3820*/  IMAD.MOV.U32 R11, RZ, RZ, 0x1 ;  /* 0x00000001ff0b7424 */ /* 0x000fe200078e00ff */
[----:B------:R-:W-:Y:S01]  /*3830*/  CS2R R8, SRZ ;  /* 0x0000000000087805 */ /* 0x000fe2000001ff00 */
[----:B------:R-:W4:Y:S01]  /*3840*/  LDCU UR7, c[0x0][0x38c] ;  /* 0x00007180ff0777ac */ /* 0x000f220008000800 */
[----:B------:R-:W-:Y:S01]  /*3850*/  R2UR UR27, R2 ;  /* 0x00000000021b72ca */ /* 0x000fe200000e0000 */
[----:B------:R-:W-:Y:S01]  /*3860*/  IMAD.MOV.U32 R10, RZ, RZ, RZ ;  /* 0x000000ffff0a7224 */ /* 0x000fe200078e00ff */
[----:B------:R-:W-:Y:S01]  /*3870*/  UMOV UR30, URZ ;  /* 0x000000ff001e7c82 */ /* 0x000fe20008000000 */
[----:B------:R-:W-:Y:S01]  /*3880*/  UMOV UR24, URZ ;  /* 0x000000ff00187c82 */ /* 0x000fe20008000000 */
[----:B--2---:R-:W-:Y:S01]  /*3890*/  ULEA UR26, UR4, UR26, 0x18 ;  /* 0x0000001a041a7291 */ /* 0x004fe2000f8ec0ff */
[----:B------:R-:W-:Y:S01]  /*38a0*/  UMOV UR38, 0x0 ;  /* 0x0000000000267882 */ /* 0x000fe20000000000 */
[----:B------:R-:W-:-:S02]  /*38b0*/  UMOV UR39, 0x4100490 ;  /* 0x0410049000277882 */ /* 0x000fc40000000000 */
[----:B------:R-:W-:Y:S02]  /*38c0*/  UIADD3 UR4, UPT, UPT, UR26, 0x3400, URZ ;  /* 0x000034001a047890 */ /* 0x000fe4000fffe0ff */
[----:B------:R-:W-:Y:S02]  /*38d0*/  UIADD3 UR6, UPT, UPT, UR26, 0x1d400, URZ ;  /* 0x0001d4001a067890 */ /* 0x000fe4000fffe0ff */
[----:B---3--:R-:W-:Y:S01]  /*38e0*/  UIADD3 UR5, UPT, UPT, UR5, 0x3f, URZ ;  /* 0x0000003f05057890 */ /* 0x008fe2000fffe0ff */
[----:B-1----:R-:W1:Y:S01]  /*38f0*/  LDS R0, [UR26+0x1c0] ;  /* 0x0001c01aff007984 */ /* 0x002e620008000800 */
[----:B------:R-:W-:Y:S01]  /*3900*/  UMOV UR36, 0x0 ;  /* 0x0000000000247882 */ /* 0x000fe20000000000 */
[----:B------:R-:W-:Y:S01]  /*3910*/  UMOV UR37, 0x4100490 ;  /* 0x0410049000257882 */ /* 0x000fe20000000000 */
[----:B------:R-:W-:Y:S02]  /*3920*/  USHF.R.S32.HI UR40, URZ, 0x1f, UR5 ;  /* 0x0000001fff287899 */ /* 0x000fe40008011405 */
[----:B----4-:R-:W-:-:S02]  /*3930*/  UISETP.GE.AND UP4, UPT, UR7, 0x1, UPT ;  /* 0x000000010700788c */ /* 0x010fc4000bf86270 */
[----:B------:R-:W-:Y:S02]  /*3940*/  ULEA.HI UR40, UR40, UR5, URZ, 0x6 ;  /* 0x0000000528287291 */ /* 0x000fe4000f8f30ff */
[----:B------:R-:W-:Y:S02]  /*3950*/  USHF.R.U32.HI UR5, URZ, 0x4, UR4 ;  /* 0x00000004ff057899 */ /* 0x000fe40008011604 */
[----:B------:R-:W-:Y:S02]  /*3960*/  USHF.R.S32.HI UR40, URZ, 0x6, UR40 ;  /* 0x00000006ff287899 */ /* 0x000fe40008011428 */
[----:B------:R-:W-:Y:S02]  /*3970*/  USHF.R.U32.HI UR4, URZ, 0x4, UR6 ;  /* 0x00000004ff047899 */ /* 0x000fe40008011606 */
[----:B------:R-:W-:Y:S02]  /*3980*/  UISETP.LT.AND UP0, UPT, UR40, 0x1, UPT ;  /* 0x000000012800788c */ /* 0x000fe4000bf01270 */
[----:B------:R-:W-:-:S02]  /*3990*/  ULOP3.LUT UR5, UR5, 0x3fff, URZ, 0xc0, !UPT ;  /* 0x00003fff05057892 */ /* 0x000fc4000f8ec0ff */
[----:B------:R-:W-:Y:S02]  /*39a0*/  ULOP3.LUT UR4, UR4, 0x3fff, URZ, 0xc0, !UPT ;  /* 0x00003fff04047892 */ /* 0x000fe4000f8ec0ff */
[----:B------:R-:W-:Y:S02]  /*39b0*/  USEL UR41, UR40, 0x1, !UP0 ;  /* 0x0000000128297887 */ /* 0x000fe4000c000000 */
[----:B------:R-:W-:Y:S02]  /*39c0*/  ULOP3.LUT UR28, UR5, 0x10000, URZ, 0xfc, !UPT ;  /* 0x00010000051c7892 */ /* 0x000fe4000f8efcff */
[----:B------:R-:W-:Y:S02]  /*39d0*/  ULOP3.LUT UR29, UR4, 0x10000, URZ, 0xfc, !UPT ;  /* 0x00010000041d7892 */ /* 0x000fe4000f8efcff */
[----:B------:R-:W-:Y:S01]  /*39e0*/  UIADD3 UR41, UPT, UPT, -UR41, URZ, URZ ;  /* 0x000000ff29297290 */ /* 0x000fe2000fffe1ff */
[----:B------:R-:W-:Y:S01]  /*39f0*/  UMOV UR34, 0x0 ;  /* 0x0000000000227882 */ /* 0x000fe20000000000 */
[----:B------:R-:W-:Y:S01]  /*3a00*/  UMOV UR35, 0x4100490 ;  /* 0x0410049000237882 */ /* 0x000fe20000000000 */
[----:B------:R-:W-:Y:S01]  /*3a10*/  UMOV UR32, 0x0 ;  /* 0x0000000000207882 */ /* 0x000fe20000000000 */
[----:B------:R-:W-:Y:S01]  /*3a20*/  UMOV UR33, 0x4100490 ;  /* 0x0410049000217882 */ /* 0x000fe20000000000 */
[----:B-1----:R-:W-:-:S15]  /*3a30*/  R2UR UR42, R0 ;  /* 0x00000000002a72ca */ /* 0x002fde00000e0000 */
.L_x_76:
[----:B------:R-:W-:Y:S02]  /*3a40*/  LEA R0, R10, UR26, 0x3 ;  /* 0x0000001a0a007c11 */ /* 0x000fe4000f8e18ff */
[----:B------:R-:W-:Y:S02]  /*3a50*/  SHF.L.U32 R2, R9, 0x1f, RZ ;  /* 0x0000001f09027819 */ /* 0x000fe400000006ff */
[----:B------:R-:W-:Y:S01]  /*3a60*/  PLOP3.LUT P0, PT, PT, PT, UP4, 0x80, 0x8 ;  /* 0x000000000008781c */ /* 0x000fe20003f0f048 */
[----:B------:R-:W-:Y:S01]  /*3a70*/  VIADD R3, R0, 0x120 ;  /* 0x0000012000037836 */ /* 0x000fe20000000000 */
[----:B-1----:R-:W1:Y:S02]  /*3a80*/  SYNCS.PHASECHK.TRANS64.TRYWAIT P1, [R0+URZ+0x110], R2 ;  /* 0x00011002000075a7 */ /* 0x002e6400080211ff */
[----:B-1-3--:R-:W-:Y:S09]  /*3a90*/  @!P1 BRA `(.L_x_70) ;  /* 0x0000004800209947 */ /* 0x00aff20003800000 */
.L_x_165:
[----:B------:R-:W-:Y:S01]  /*3aa0*/  LEA R4, R10, UR26, 0x4 ;  /* 0x0000001a0a047c11 */ /* 0x000fe2000f8e20ff */
[----:B------:R-:W-:Y:S01]  /*3ab0*/  @UP4 ULEA UR4, UR24, UR26, 0x3 ;  /* 0x0000001a18044291 */ /* 0x000fe2000f8e18ff */
[----:B------:R-:W-:Y:S01]  /*3ac0*/  PLOP3.LUT P2, PT, PT, PT, PT, 0x80, 0x8 ;  /* 0x000000000008781c */ /* 0x000fe20003f4f070 */
[----:B------:R-:W-:Y:S01]  /*3ad0*/  ULEA UR31, UR30, UR26, 0x3 ;  /* 0x0000001a1e1f7291 */ /* 0x000fe2000f8e18ff */
[----:B------:R-:W-:Y:S02]  /*3ae0*/  PRMT R3, RZ, 0x654, R3 ;  /* 0x00000654ff037816 */ /* 0x000fe40000000003 */
[----:B------:R-:W2:Y:S01]  /*3af0*/  LDS.128 R4, [R4+0x1a0] ;  /* 0x0001a00004047984 */ /* 0x000ea20000000c00 */
[----:B-1----:R-:W-:Y:S02]  /*3b00*/  @P0 SHF.L.U32 R2, R8, 0x1f, RZ ;  /* 0x0000001f08020819 */ /* 0x002fe400000006ff */
[----:B------:R-:W-:Y:S01]  /*3b10*/  SHF.L.U32 R0, R11, 0x1f, RZ ;  /* 0x0000001f0b007819 */ /* 0x000fe200000006ff */
[----:B------:R-:W-:Y:S01]  /*3b20*/  @!PT LDS RZ, [RZ] ;  /* 0x00000000fffff984 */ /* 0x000fe20000000800 */
[----:B------:R-:W-:Y:S01]  /*3b30*/  @!PT LDS RZ, [RZ] ;  /* 0x00000000fffff984 */ /* 0x000fe20000000800 */
[----:B------:R-:W-:Y:S01]  /*3b40*/  @!PT LDS RZ, [RZ] ;  /* 0x00000000fffff984 */ /* 0x000fe20000000800 */
[----:B------:R-:W-:Y:S01]  /*3b50*/  @!PT LDS RZ, [RZ] ;  /* 0x00000000fffff984 */ /* 0x000fe20000000800 */
[----:B------:R1:W-:Y:S06]  /*3b60*/  MEMBAR.ALL.CTA ;  /* 0x0000000000007992 */ /* 0x0003ec0000008000 */
[----:B-1----:R-:W1:Y:S02]  /*3b70*/  FENCE.VIEW.ASYNC.S ;  /* 0x00000000000073c6 */ /* 0x002e640000000000 */
[----:B-1----:R1:W-:Y:S01]  /*3b80*/  SYNCS.ARRIVE.TRANS64.RED.A1T0 RZ, [R3+URZ], RZ ;  /* 0x000000ff03ff79a7 */ /* 0x0023e200081004ff */
[----:B------:R1:W3:Y:S01]  /*3b90*/  @P0 SYNCS.PHASECHK.TRANS64.TRYWAIT P2, [UR4], R2 ;  /* 0x00000002ff0005a7 */ /* 0x0002e20008041104 */
[----:B------:R-:W-:Y:S01]  /*3ba0*/  ULEA.HI UR4, UR30, UR30, URZ, 0x1 ;  /* 0x0000001e1e047291 */ /* 0x000fe2000f8f08ff */
[----:B--2---:R-:W-:-:S03]  /*3bb0*/  LOP3.LUT P1, RZ, R6, 0x1, RZ, 0xc0, !PT ;  /* 0x0000000106ff7812 */ /* 0x004fc6000782c0ff */
[----:B------:R-:W-:Y:S02]  /*3bc0*/  USHF.L.U32 UR11, UR4, 0x5, URZ ;  /* 0x00000005040b7899 */ /* 0x000fe400080006ff */
[----:B------:R-:W-:Y:S02]  /*3bd0*/  ULOP3.LUT UR4, UR4, 0xffe, URZ, 0xc0, !UPT ;  /* 0x00000ffe04047892 */ /* 0x000fe4000f8ec0ff */
[----:B------:R-:W-:Y:S02]  /*3be0*/  ULOP3.LUT UR11, UR11, 0xffffffc0, URZ, 0xc0, !UPT ;  /* 0xffffffc00b0b7892 */ /* 0x000fe4000f8ec0ff */
[----:B------:R-:W-:Y:S02]  /*3bf0*/  UIADD3 UR4, UPT, UPT, -UR4, UR30, URZ ;  /* 0x0000001e04047290 */ /* 0x000fe4000fffe1ff */
[----:B------:R-:W-:Y:S01]  /*3c00*/  UIADD3 UR11, UPT, UPT, UR42, UR11, URZ ;  /* 0x0000000b2a0b7290 */ /* 0x000fe2000fffe0ff */
[----:B------:R-:W2:Y:S03]  /*3c10*/  SYNCS.PHASECHK.TRANS64.TRYWAIT P0, [UR31+0x150], R0 ;  /* 0x00015000ff0075a7 */ /* 0x000ea6000800111f */
[----:B------:R-:W-:Y:S01]  /*3c20*/  ULEA UR11, UR4, UR11, 0x14 ;  /* 0x0000000b040b7291 */ /* 0x000fe2000f8ea0ff */
[----:B-123--:R-:W-:Y:S11]  /*3c30*/  @!P0 BRA `(.L_x_71) ;  /* 0x0000004400cc8947 */ /* 0x00eff60003800000 */
.L_x_167:
[----:B------:R-:W-:Y:S01]  /*3c40*/  IADD3 R10, PT, PT, R10, 0x1, RZ ;  /* 0x000000010a0a7810 */ /* 0x000fe20007ffe0ff */
[----:B------:R-:W-:Y:S06]  /*3c50*/  BRA.U !UP4, `(.L_x_72) ;  /* 0x000000010cc07547 */ /* 0x000fec000b800000 */
[----:B------:R-:W-:Y:S01]  /*3c60*/  UPLOP3.LUT UP2, UPT, UPT, UPT, UPT, 0x40, 0x4 ;  /* 0x000000000004789c */ /* 0x000fe20003f4e870 */
[----:B------:R-:W-:Y:S01]  /*3c70*/  UMOV UR23, UR41 ;  /* 0x0000002900177c82 */ /* 0x000fe20008000000 */
[----:B------:R-:W-:Y:S01]  /*3c80*/  UMOV UR22, UR40 ;  /* 0x0000002800167c82 */ /* 0x000fe20008000000 */
[----:B------:R-:W-:-:S08]  /*3c90*/  UMOV UR10, UR24 ;  /* 0x00000018000a7c82 */ /* 0x000fd00008000000 */
.L_x_75:
[----:B------:R-:W-:Y:S02]  /*3ca0*/  UIADD3 UR23, UPT, UPT, UR23, 0x1, URZ ;  /* 0x0000000117177890 */ /* 0x000fe4000fffe0ff */
[----:B--2---:R-:W-:Y:S02]  /*3cb0*/  ULEA UR5, UR10, UR26, 0x3 ;  /* 0x0000001a0a057291 */ /* 0x004fe4000f8e18ff */
[----:B------:R-:W-:Y:S01]  /*3cc0*/  UISETP.NE.AND UP3, UPT, UR23, URZ, UPT ;  /* 0x000000ff1700728c */ /* 0x000fe2000bf65270 */
[----:B---3--:R-:W-:Y:S10]  /*3cd0*/  @P2 BRA `(.L_x_73) ;  /* 0x00000000000c2947 */ /* 0x008ff40003800000 */
[----:B-1----:R-:W-:Y:S04]  /*3ce0*/  SHF.L.U32 R2, R8, 0x1f, RZ ;  /* 0x0000001f08027819 */ /* 0x002fe800000006ff */
[----:B------:R-:W1:Y:S02]  /*3cf0*/  SYNCS.PHASECHK.TRANS64.TRYWAIT P0, [UR5], R2 ;  /* 0x00000002ff0075a7 */ /* 0x000e640008001105 */
[----:B-1----:R-:W-:Y:S05]  /*3d00*/  @!P0 BRA `(.L_x_74) ;  /* 0x0000004400b08947 */ /* 0x002fea0003800000 */
.L_x_73:
[----:B------:R-:W-:Y:S01]  /*3d10*/  UISETP.NE.AND UP0, UPT, UR22, 0x1, UPT ;  /* 0x000000011600788c */ /* 0x000fe2000bf05270 */
[----:B------:R-:W-:Y:S01]  /*3d20*/  PLOP3.LUT P2, PT, PT, PT, PT, 0x80, 0x8 ;  /* 0x000000000008781c */ /* 0x000fe20003f4f070 */
[----:B------:R-:W-:Y:S02]  /*3d30*/  UIADD3 UR4, UPT, UPT, UR10, 0x1, URZ ;  /* 0x000000010a047890 */ /* 0x000fe4000fffe0ff */
[----:B------:R-:W-:Y:S02]  /*3d40*/  UIADD3 UR25, UPT, UPT, UR5, 0x68, URZ ;  /* 0x0000006805197890 */ /* 0x000fe4000fffe0ff */
[----:B------:R-:W-:Y:S01]  /*3d50*/  UISETP.NE.AND UP1, UPT, UR4, 0xd, UPT ;  /* 0x0000000d0400788c */ /* 0x000fe2000bf25270 */
[----:B------:R-:W-:Y:S01]  /*3d60*/  PLOP3.LUT P0, PT, PT, PT, UP0, 0x80, 0x8 ;  /* 0x000000000008781c */ /* 0x000fe20003f0f008 */
[----:B------:R-:W-:Y:S02]  /*3d70*/  UIADD3 UR22, UPT, UPT, UR22, -0x1, URZ ;  /* 0xffffffff16167890 */ /* 0x000fe4000fffe0ff */
[----:B------:R-:W-:Y:S02]  /*3d80*/  USEL UR6, URZ, 0x1, UP1 ;  /* 0x00000001ff067887 */ /* 0x000fe40008800000 */
[----:B------:R-:W-:Y:S01]  /*3d90*/  USEL UR24, UR4, URZ, UP1 ;  /* 0x000000ff04187287 */ /* 0x000fe20008800000 */
[----:B------:R-:W-:Y:S01]  /*3da0*/  UMOV UR7, 0x40004040 ;  /* 0x4000404000077882 */ /* 0x000fe20000000000 */
[----:B------:R-:W-:Y:S02]  /*3db0*/  UMOV UR5, 0x40004040 ;  /* 0x4000404000057882 */ /* 0x000fe40000000000 */
[----:B------:R-:W-:Y:S01]  /*3dc0*/  @UP0 ULEA UR4, UR24, UR26, 0x3 ;  /* 0x0000001a18040291 */ /* 0x000fe2000f8e18ff */
[----:B------:R-:W-:Y:S01]  /*3dd0*/  LOP3.LUT R8, R8, UR6, RZ, 0x3c, !PT ;  /* 0x0000000608087c12 */ /* 0x000fe2000f8e3cff */
[----:B------:R-:W-:Y:S01]  /*3de0*/  ULEA UR6, UR10, UR29, 0x9 ;  /* 0x0000001d0a067291 */ /* 0x000fe2000f8e48ff */
[----:B------:R-:W-:Y:S02]  /*3df0*/  UMOV UR21, 0x40004040 ;  /* 0x4000404000157882 */ /* 0x000fe40000000000 */
[----:B-1----:R-:W-:Y:S01]  /*3e00*/  @P0 SHF.L.U32 R0, R8, 0x1f, RZ ;  /* 0x0000001f08000819 */ /* 0x002fe200000006ff */
[----:B------:R-:W-:Y:S02]  /*3e10*/  UIADD3 UR20, UPT, UPT, UR6, 0x2, URZ ;  /* 0x0000000206147890 */ /* 0x000fe4000fffe0ff */
[----:B------:R-:W-:Y:S01]  /*3e20*/  UIADD3 UR16, UPT, UPT, UR6, 0x4, URZ ;  /* 0x0000000406107890 */ /* 0x000fe2000fffe0ff */
[----:B------:R2:W3:Y:S01]  /*3e30*/  @P0 SYNCS.PHASECHK.TRANS64.TRYWAIT P2, [UR4], R0 ;  /* 0x00000000ff0005a7 */ /* 0x0004e20008041104 */
[----:B------:R-:W-:Y:S02]  /*3e40*/  ULEA UR4, UR10, UR28, 0x9 ;  /* 0x0000001c0a047291 */ /* 0x000fe4000f8e48ff */
[----:B------:R-:W-:Y:S02]  /*3e50*/  UIADD3 UR12, UPT, UPT, UR6, 0x6, URZ ;  /* 0x00000006060c7890 */ /* 0x000fe4000fffe0ff */
[----:B------:R-:W-:Y:S02]  /*3e60*/  UIADD3 UR18, UPT, UPT, UR4, 0x2, URZ ;  /* 0x0000000204127890 */ /* 0x000fe4000fffe0ff */
[----:B------:R-:W-:Y:S02]  /*3e70*/  UIADD3 UR14, UPT, UPT, UR4, 0x4, URZ ;  /* 0x00000004040e7890 */ /* 0x000fe4000fffe0ff */
[----:B------:R-:W-:Y:S01]  /*3e80*/  UIADD3 UR8, UPT, UPT, UR4, 0x6, URZ ;  /* 0x0000000604087890 */ /* 0x000fe2000fffe0ff */
[----:B------:R2:W-:Y:S01]  /*3e90*/  UTCHMMA gdesc[UR4], gdesc[UR6], tmem[UR11], tmem[UR38], idesc[UR39], UP2 ;  /* 0x00ff2606040075ea */ /* 0x0005e2000900000b */
[----:B------:R-:W-:Y:S01]  /*3ea0*/  UPLOP3.LUT UP2, UPT, UPT, UPT, UPT, 0x80, 0x8 ;  /* 0x000000000008789c */ /* 0x000fe20003f4f070 */
[----:B------:R-:W-:Y:S01]  /*3eb0*/  UMOV UR19, 0x40004040 ;  /* 0x4000404000137882 */ /* 0x000fe20000000000 */
[----:B------:R-:W-:Y:S01]  /*3ec0*/  UMOV UR17, 0x40004040 ;  /* 0x4000404000117882 */ /* 0x000fe20000000000 */
[----:B------:R2:W-:Y:S01]  /*3ed0*/  UTCHMMA gdesc[UR18], gdesc[UR20], tmem[UR11], tmem[UR36], idesc[UR37], UPT ;  /* 0x00ff2414120075ea */ /* 0x0005e2000b80000b */
[----:B------:R-:W-:Y:S01]  /*3ee0*/  UMOV UR15, 0x40004040 ;  /* 0x40004040000f7882 */ /* 0x000fe20000000000 */
[----:B------:R-:W-:Y:S01]  /*3ef0*/  UMOV UR13, 0x40004040 ;  /* 0x40004040000d7882 */ /* 0x000fe20000000000 */
[----:B------:R-:W-:Y:S01]  /*3f00*/  UMOV UR9, 0x40004040 ;  /* 0x4000404000097882 */ /* 0x000fe20000000000 */
[----:B------:R2:W-:Y:S01]  /*3f10*/  UTCHMMA gdesc[UR14], gdesc[UR16], tmem[UR11], tmem[UR34], idesc[UR35], UPT ;  /* 0x00ff22100e0075ea */ /* 0x0005e2000b80000b */
[----:B------:R2:W-:Y:S01]  /*3f20*/  UTCHMMA gdesc[UR8], gdesc[UR12], tmem[UR11], tmem[UR32], idesc[UR33], UPT ;  /* 0x00ff200c080075ea */ /* 0x0005e2000b80000b */
[----:B------:R2:W-:Y:S01]  /*3f30*/  UTCBAR.MULTICAST [UR25], URZ, UR27 ;  /* 0x000000ff190073e9 */ /* 0x0005e2000800081b */
[----:B------:R-:W-:Y:S01]  /*3f40*/  UMOV UR10, UR24 ;  /* 0x00000018000a7c82 */ /* 0x000fe20008000000 */
[----:B------:R-:W-:Y:S05]  /*3f50*/  BRA.U UP3, `(.L_x_75) ;  /* 0xfffffffd03507547 */ /* 0x000fea000b83ffff */
.L_x_72:
[----:B--2---:R-:W-:Y:S01]  /*3f60*/  UIADD3 UR4, UPT, UPT, UR30, 0x1, URZ ;  /* 0x000000011e047890 */ /* 0x004fe2000fffe0ff */
[C---:B------:R-:W-:Y:S01]  /*3f70*/  ISETP.NE.AND P0, PT, R10.reuse, 0x2, PT ;  /* 0x000000020a00780c */ /* 0x040fe20003f05270 */
[----:B------:R-:W-:Y:S02]  /*3f80*/  UIADD3 UR5, UPT, UPT, UR31, 0x130, URZ ;  /* 0x000001301f057890 */ /* 0x000fe4000fffe0ff */
[----:B------:R-:W-:Y:S01]  /*3f90*/  UISETP.NE.AND UP0, UPT, UR4, 0x4, UPT ;  /* 0x000000040400788c */ /* 0x000fe2000bf05270 */
[----:B-1----:R-:W-:Y:S02]  /*3fa0*/  SEL R0, RZ, 0x1, P0 ;  /* 0x00000001ff007807 */ /* 0x002fe40000000000 */
[----:B------:R-:W-:Y:S01]  /*3fb0*/  SEL R10, R10, RZ, P0 ;  /* 0x000000ff0a0a7207 */ /* 0x000fe20000000000 */
[----:B------:R-:W-:Y:S01]  /*3fc0*/  USEL UR6, URZ, 0x1, UP0 ;  /* 0x00000001ff067887 */ /* 0x000fe20008000000 */
[----:B------:R-:W-:Y:S01]  /*3fd0*/  LOP3.LUT R9, R9, R0, RZ, 0x3c, !PT ;  /* 0x0000000009097212 */ /* 0x000fe200078e3cff */
[----:B------:R-:W-:Y:S01]  /*3fe0*/  USEL UR30, UR4, URZ, UP0 ;  /* 0x000000ff041e7287 */ /* 0x000fe20008000000 */
[----:B------:R1:W-:Y:S03]  /*3ff0*/  UTCBAR [UR5], URZ ;  /* 0x000000ff050073e9 */ /* 0x0003e600080000ff */
[----:B------:R-:W-:Y:S01]  /*4000*/  LOP3.LUT R11, R11, UR6, RZ, 0x3c, !PT ;  /* 0x000000060b0b7c12 */ /* 0x000fe2000f8e3cff */
[----:B------:R-:W-:Y:S07]  /*4010*/  @P1 BRA `(.L_x_76) ;  /* 0xfffffff800881947 */ /* 0x000fee000383ffff */
[----:B------:R-:W2:Y:S01]  /*4020*/  S2UR UR8, SR_CgaCtaId ;  /* 0x00000000000879c3 */ /* 0x000ea20000008800 */
[----:B------:R-:W-:Y:S01]  /*4030*/  ELECT P0, URZ, PT ;  /* 0x0000000000ff782f */ /* 0x000fe20003800000 */
[----:B------:R-:W-:Y:S01]  /*4040*/  IMAD.MOV.U32 R0, RZ, RZ, 0x1 ;  /* 0x00000001ff007424 */ /* 0x000fe200078e00ff */
[----:B------:R-:W-:Y:S01]  /*4050*/  UIADD3 UR26, UPT, UPT, UR26, 0x150, URZ ;  /* 0x000001501a1a7890 */ /* 0x000fe2000fffe0ff */
[----:B------:R-:W-:Y:S01]  /*4060*/  SHF.L.U32 R2, R11, 0x1f, RZ ;  /* 0x0000001f0b027819 */ /* 0x000fe200000006ff */
[----:B------:R-:W-:-:S03]  /*4070*/  UMOV UR4, 0x40 ;  /* 0x0000004000047882 */ /* 0x000fc60000000000 */
[----:B------:R-:W-:Y:S01]  /*4080*/  UVIRTCOUNT.DEALLOC.SMPOOL 0x80 ;  /* 0x000000800000784c */ /* 0x000fe20000000000 */
[----:B--2---:R-:W-:Y:S02]  /*4090*/  ULEA UR8, UR8, UR4, 0x18 ;  /* 0x0000000408087291 */ /* 0x004fe4000f8ec0ff */
[----:B------:R-:W-:-:S07]  /*40a0*/  ULEA UR4, UR30, UR26, 0x3 ;  /* 0x0000001a1e047291 */ /* 0x000fce000f8e18ff */
[----:B------:R2:W-:Y:S02]  /*40b0*/  @P0 STS.U8 [UR8+0x1c], R0 ;  /* 0x00001c00ff000988 */ /* 0x0005e40008000008 */
[----:B------:R-:W4:Y:S02]  /*40c0*/  SYNCS.PHASECHK.TRANS64.TRYWAIT P0, [UR4], R2 ;  /* 0x00000002ff0075a7 */ /* 0x000f240008001104 */
[----:B--2-4-:R-:W-:Y:S05]  /*40d0*/  @!P0 BRA `(.L_x_77) ;  /* 0x0000004000d48947 */ /* 0x014fea0003800000 */
.L_x_170:
[----:B------:R-:W-:-:S04]  /*40e0*/  UIADD3 UR4, UPT, UPT, UR30, 0x1, URZ ;  /* 0x000000011e047890 */ /* 0x000fc8000fffe0ff */
[----:B------:R-:W-:-:S04]  /*40f0*/  UISETP.NE.AND UP0, UPT, UR4, 0x4, UPT ;  /* 0x000000040400788c */ /* 0x000fc8000bf05270 */
[----:B------:R-:W-:Y:S02]  /*4100*/  USEL UR6, URZ, 0x1, UP0 ;  /* 0x00000001ff067887 */ /* 0x000fe40008000000 */
[----:B------:R-:W-:-:S04]  /*4110*/  USEL UR4, UR4, URZ, UP0 ;  /* 0x000000ff04047287 */ /* 0x000fc80008000000 */
[----:B-1----:R-:W-:Y:S01]  /*4120*/  ULEA UR5, UR4, UR26, 0x3 ;  /* 0x0000001a04057291 */ /* 0x002fe2000f8e18ff */
[----:B--2---:R-:W-:-:S04]  /*4130*/  LOP3.LUT R2, R11, UR6, RZ, 0x3c, !PT ;  /* 0x000000060b027c12 */ /* 0x004fc8000f8e3cff */
[----:B------:R-:W-:-:S04]  /*4140*/  SHF.L.U32 R3, R2, 0x1f, RZ ;  /* 0x0000001f02037819 */ /* 0x000fc800000006ff */
[----:B------:R-:W1:Y:S02]  /*4150*/  SYNCS.PHASECHK.TRANS64.TRYWAIT P0, [UR5], R3 ;  /* 0x00000003ff0075a7 */ /* 0x000e640008001105 */
[----:B-1----:R-:W-:Y:S05]  /*4160*/  @!P0 BRA `(.L_x_78) ;  /* 0x0000004000c88947 */ /* 0x002fea0003800000 */
.L_x_172:
        /* <DEDUP_REMOVED lines=9> */
.L_x_174:
[----:B------:R-:W-:-:S04]  /*4200*/  UIADD3 UR4, UPT, UPT, UR4, 0x1, URZ ;  /* 0x0000000104047890 */ /* 0x000fc8000fffe0ff */
[----:B------:R-:W-:-:S04]  /*4210*/  UISETP.NE.AND UP0, UPT, UR4, 0x4, UPT ;  /* 0x000000040400788c */ /* 0x000fc8000bf05270 */
[----:B------:R-:W-:Y:S02]  /*4220*/  USEL UR5, URZ, 0x1, UP0 ;  /* 0x00000001ff057887 */ /* 0x000fe40008000000 */
[----:B------:R-:W-:-:S04]  /*4230*/  USEL UR4, UR4, URZ, UP0 ;  /* 0x000000ff04047287 */ /* 0x000fc80008000000 */
[----:B------:R-:W-:Y:S01]  /*4240*/  ULEA UR4, UR4, UR26, 0x3 ;  /* 0x0000001a04047291 */ /* 0x000fe2000f8e18ff */
[----:B------:R-:W-:-:S04]  /*4250*/  LOP3.LUT R2, R2, UR5, RZ, 0x3c, !PT ;  /* 0x0000000502027c12 */ /* 0x000fc8000f8e3cff */
[----:B------:R-:W-:-:S04]  /*4260*/  SHF.L.U32 R2, R2, 0x1f, RZ ;  /* 0x0000001f02027819 */ /* 0x000fc800000006ff */
[----:B------:R-:W2:Y:S02]  /*4270*/  SYNCS.PHASECHK.TRANS64.TRYWAIT P0, [UR4], R2 ;  /* 0x00000002ff0075a7 */ /* 0x000ea40008001104 */
[----:B--2---:R-:W-:Y:S05]  /*4280*/  @!P0 BRA `(.L_x_80) ;  /* 0x0000004000b08947 */ /* 0x004fea0003800000 */
.L_x_176:
[----:B------:R-:W-:Y:S01]  /*4290*/  NOP ;  /* 0x0000000000007918 */ /* 0x000fe20000000000 */
[----:B-1----:R-:W1:Y:S01]  /*42a0*/  LDS R0, [UR8+0x14] ;  /* 0x00001408ff007984 */ /* 0x002e620008000800 */
[----:B------:R-:W-:Y:S01]  /*42b0*/  ULOP3.LUT UR4, UR42, 0xffff, URZ, 0xc0, !UPT ;  /* 0x0000ffff2a047892 */ /* 0x000fe2000f8ec0ff */
[----:B------:R-:W-:Y:S01]  /*42c0*/  UMOV UR5, 0xffff ;  /* 0x0000ffff00057882 */ /* 0x000fe20000000000 */
[----:B------:R-:W-:Y:S02]  /*42d0*/  UMOV UR6, 0x1 ;  /* 0x0000000100067882 */ /* 0x000fe40000000000 */
[----:B------:R-:W-:-:S04]  /*42e0*/  USHF.R.U32.HI UR4, URZ, 0x5, UR4 ;  /* 0x00000005ff047899 */ /* 0x000fc80008011604 */
[----:B------:R-:W-:Y:S02]  /*42f0*/  USHF.L.U32 UR5, UR5, UR4, URZ ;  /* 0x0000000405057299 */ /* 0x000fe400080006ff */
[----:B------:R-:W-:-:S04]  /*4300*/  USHF.L.U32 UR4, UR6, UR4, URZ ;  /* 0x0000000406047299 */ /* 0x000fc800080006ff */
[----:B-1----:R-:W-:-:S04]  /*4310*/  LOP3.LUT R0, R0, UR5, RZ, 0xc0, !PT ;  /* 0x0000000500007c12 */ /* 0x002fc8000f8ec0ff */
[----:B------:R-:W-:-:S13]  /*4320*/  ISETP.NE.AND P0, PT, R0, UR5, PT ;  /* 0x0000000500007c0c */ /* 0x000fda000bf05270 */
[----:B------:R-:W-:Y:S05]  /*4330*/  @P0 BRA `(.L_x_81) ;  /* 0x0000000000580947 */ /* 0x000fea0003800000 */
[----:B------:R-:W1:Y:S02]  /*4340*/  LDS R0, [UR8+0x18] ;  /* 0x00001808ff007984 */ /* 0x000e640008000800 */
[----:B-1----:R-:W-:-:S04]  /*4350*/  LOP3.LUT R0, R0, UR4, RZ, 0xc0, !PT ;  /* 0x0000000400007c12 */ /* 0x002fc8000f8ec0ff */
[----:B------:R-:W-:-:S13]  /*4360*/  ISETP.NE.AND P0, PT, R0, UR4, PT ;  /* 0x0000000400007c0c */ /* 0x000fda000bf05270 */
[----:B------:R-:W-:Y:S05]  /*4370*/  @P0 BRA `(.L_x_82) ;  /* 0x00000000003c0947 */ /* 0x000fea0003800000 */
[----:B------:R-:W1:Y:S01]  /*4380*/  S2R R2, SR_LANEID ;  /* 0x0000000000027919 */ /* 0x000e620000000000 */
[----:B------:R-:W-:-:S06]  /*4390*/  ULOP3.LUT UR5, URZ, UR5, URZ, 0x33, !UPT ;  /* 0x00000005ff057292 */ /* 0x000fcc000f8e33ff */
[----:B------:R-:W-:-:S04]  /*43a0*/  IMAD.U32 R0, RZ, RZ, UR5 ;  /* 0x00000005ff007e24 */ /* 0x000fc8000f8e00ff */
[----:B------:R2:W4:Y:S02]  /*43b0*/  REDUX UR7, R0 ;  /* 0x00000000000773c4 */ /* 0x0005240000000000 */
[----:B------:R1:W-:Y:S01]  /*43c0*/  UTCATOMSWS.AND URZ, UR5 ;  /* 0x0000000500ff79e3 */ /* 0x0003e20008000000 */
[----:B--2---:R-:W-:Y:S01]  /*43d0*/  LOP3.LUT R0, RZ, UR4, RZ, 0x33, !PT ;  /* 0x00000004ff007c12 */ /* 0x004fe2000f8e33ff */
[----:B------:R-:W-:Y:S02]  /*43e0*/  VOTEU.ANY UR4, UPT, PT ;  /* 0x0000000000047886 */ /* 0x000fe400038e0100 */
[----:B------:R-:W-:Y:S02]  /*43f0*/  UFLO.U32 UR4, UR4 ;  /* 0x00000004000472bd */ /* 0x000fe400080e0000 */
[----:B------:R-:W2:Y:S04]  /*4400*/  REDUX UR6, R0 ;  /* 0x00000000000673c4 */ /* 0x000ea80000000000 */
[----:B-1----:R-:W-:-:S02]  /*4410*/  ISETP.EQ.U32.AND P0, PT, R2, UR4, PT ;  /* 0x0000000402007c0c */ /* 0x002fc4000bf02070 */
[----:B----4-:R-:W-:-:S11]  /*4420*/  MOV R2, UR7 ;  /* 0x0000000700027c02 */ /* 0x010fd60008000f00 */
[----:B------:R1:W-:Y:S01]  /*4430*/  @P0 ATOMS.AND RZ, [UR8+0x14], R2 ;  /* 0x00001402ffff098c */ /* 0x0003e2000a800008 */
[----:B--2---:R-:W-:-:S05]  /*4440*/  IMAD.U32 R0, RZ, RZ, UR6 ;  /* 0x00000006ff007e24 */ /* 0x004fca000f8e00ff */
[----:B------:R1:W-:Y:S01]  /*4450*/  @P0 ATOMS.AND RZ, [UR8+0x18], R0 ;  /* 0x00001800ffff098c */ /* 0x0003e2000a800008 */
[----:B------:R-:W-:Y:S05]  /*4460*/  BRA `(.L_x_83) ;  /* 0x0000000000147947 */ /* 0x000fea0003800000 */
.L_x_82:
[----:B------:R-:W-:Y:S02]  /*4470*/  MOV R2, 0x4490 ;  /* 0x0000449000027802 */ /* 0x000fe40000000f00 */
[----:B---3-5:R-:W-:Y:S05]  /*4480*/  CALL.REL.NOINC `($__internal_0_$__cuda_sm10x_tcgen05_guardrail_trap_col_being_dealloced_not_returned_by_alloc) ;  /* 0x0000004400247944 */ /* 0x028fea0003c00000 */
[----:B------:R-:W-:Y:S05]  /*4490*/  BRA `(.L_x_83) ;  /* 0x0000000000087947 */ /* 0x000fea0003800000 */
.L_x_81:
[----:B------:R-:W-:Y:S02]  /*44a0*/  MOV R2, 0x44c0 ;  /* 0x000044c000027802 */ /* 0x000fe40000000f00 */
[----:B---3-5:R-:W-:Y:S05]  /*44b0*/  CALL.REL.NOINC `($__internal_2_$__cuda_sm10x_tcgen05_guardrail_trap_unallocated_columns_being_dealloced) ;  /* 0x0000004400307944 */ /* 0x028fea0003c00000 */
.L_x_83:
[----:B------:R-:W-:Y:S01]  /*44c0*/  NOP ;  /* 0x0000000000007918 */ /* 0x000fe20000000000 */
[----:B------:R-:W-:Y:S05]  /*44d0*/  EXIT ;  /* 0x000000000000794d */ /* 0x000fea0003800000 */
.L_x_65:
[----:B------:R-:W-:-:S09]  /*44e0*/  UISETP.NE.OR UP0, UPT, UR22, 0x3, !UP3 ;  /* 0x000000031600788c */ /* 0x000fd2000df05670 */
[----:B------:R-:W-:Y:S05]  /*44f0*/  BRA.U UP0, `(.L_x_84) ;  /* 0x0000000d00f07547 */ /* 0x000fea000b800000 */
[----:B------:R-:W1:Y:S01]  /*4500*/  LDCU UR28, c[0x0][0x370] ;  /* 0x00006e00ff1c77ac */ /* 0x000e620008000800 */
[----:B------:R-:W2:Y:S01]  /*4510*/  LDC.64 R16, c[0x0][0x348] ;  /* 0x0000d200ff107b82 */ /* 0x000ea20000000a00 */
[----:B------:R-:W-:Y:S02]  /*4520*/  HFMA2 R13, -RZ, RZ, 0, 0 ;  /* 0x00000000ff0d7431 */ /* 0x000fe400000001ff */
[----:B------:R-:W-:Y:S01]  /*4530*/  IMAD.MOV.U32 R15, RZ, RZ, 0x1 ;  /* 0x00000001ff0f7424 */ /* 0x000fe200078e00ff */
[----:B------:R-:W1:Y:S01]  /*4540*/  LDCU.128 UR32, c[0x0][0xb10] ;  /* 0x00016200ff2077ac */ /* 0x000e620008000c00 */
[----:B------:R-:W-:Y:S01]  /*4550*/  IMAD.MOV.U32 R14, RZ, RZ, RZ ;  /* 0x000000ffff0e7224 */ /* 0x000fe200078e00ff */
[----:B------:R-:W-:Y:S01]  /*4560*/  MOV R7, 0x1000 ;  /* 0x0000100000077802 */ /* 0x000fe20000000f00 */
[----:B------:R-:W3:Y:S01]  /*4570*/  LDCU UR27, c[0x0][0x374] ;  /* 0x00006e80ff1b77ac */ /* 0x000ee20008000800 */
[----:B------:R-:W4:Y:S01]  /*4580*/  LDC.64 R2, c[0x0][0x888] ;  /* 0x00022200ff027b82 */ /* 0x000f220000000a00 */
[----:B------:R-:W3:Y:S01]  /*4590*/  LDCU UR15, c[0x0][0xb0c] ;  /* 0x00016180ff0f77ac */ /* 0x000ee20008000800 */
[----:B------:R-:W3:Y:S06]  /*45a0*/  LDCU UR38, c[0x0][0xb20] ;  /* 0x00016400ff2677ac */ /* 0x000eec0008000800 */
[----:B------:R-:W2:Y:S01]  /*45b0*/  LDC.64 R4, c[0x0][0x890] ;  /* 0x00022400ff047b82 */ /* 0x000ea20000000a00 */
[----:B------:R-:W3:Y:S01]  /*45c0*/  LDCU UR4, c[0x0][0xb30] ;  /* 0x00016600ff0477ac */ /* 0x000ee20008000800 */
[----:B-1----:R-:W-:-:S02]  /*45d0*/  UIMAD.WIDE.U32 UR6, UR28, UR32, URZ ;  /* 0x000000201c0672a5 */ /* 0x002fc4000f8e00ff */
[----:B---3--:R-:W-:Y:S01]  /*45e0*/  UIMAD.WIDE.U32 UR8, UR27, UR35, URZ ;  /* 0x000000231b0872a5 */ /* 0x008fe2000f8e00ff */
[----:B------:R-:W-:Y:S01]  /*45f0*/  UMOV UR24, 0x400 ;  /* 0x0000040000187882 */ /* 0x000fe20000000000 */
[----:B------:R-:W-:-:S03]  /*4600*/  UPLOP3.LUT UP3, UPT, UPT, UPT, UPT, 0x40, 0x4 ;  /* 0x000000000004789c */ /* 0x000fc60003f6e870 */
[----:B------:R-:W-:Y:S01]  /*4610*/  UMOV UR6, UR7 ;  /* 0x0000000700067c82 */ /* 0x000fe20008000000 */
[----:B------:R-:W-:Y:S01]  /*4620*/  UISETP.GE.AND UP0, UPT, UR40, 0x1, UPT ;  /* 0x000000012800788c */ /* 0x000fe2000bf06270 */
[----:B------:R-:W-:Y:S01]  /*4630*/  UMOV UR29, UR9 ;  /* 0x00000009001d7c82 */ /* 0x000fe20008000000 */
[----:B------:R-:W-:Y:S01]  /*4640*/  UISETP.NE.AND UP4, UPT, UR40, 0x1, UPT ;  /* 0x000000012800788c */ /* 0x000fe2000bf85270 */
[----:B------:R-:W1:Y:S01]  /*4650*/  LDCU.64 UR16, c[0x0][0xb28] ;  /* 0x00016500ff1077ac */ /* 0x000e620008000a00 */
[----:B------:R-:W-:Y:S02]  /*4660*/  ULEA UR24, UR54, UR24, 0x18 ;  /* 0x0000001836187291 */ /* 0x000fe4000f8ec0ff */
[----:B------:R-:W-:Y:S02]  /*4670*/  UISETP.NE.AND UP6, UPT, UR15, 0x1, UPT ;  /* 0x000000010f00788c */ /* 0x000fe4000bfc5270 */
[----:B------:R-:W-:Y:S02]  /*4680*/  UISETP.NE.AND UP5, UPT, UR34, 0x1, UPT ;  /* 0x000000012200788c */ /* 0x000fe4000bfa5270 */
[----:B------:R-:W-:-:S02]  /*4690*/  USHF.R.U32.HI UR31, URZ, UR33, UR6 ;  /* 0x00000021ff1f7299 */ /* 0x000fc40008011606 */
[----:B------:R-:W-:Y:S02]  /*46a0*/  USHF.R.U32.HI UR29, URZ, UR38, UR29 ;  /* 0x00000026ff1d7299 */ /* 0x000fe4000801161d */
[----:B------:R-:W-:Y:S01]  /*46b0*/  UISETP.NE.AND UP2, UPT, UR4, 0x1, UPT ;  /* 0x000000010400788c */ /* 0x000fe2000bf45270 */
[----:B------:R-:W-:-:S10]  /*46c0*/  UMOV UR12, URZ ;  /* 0x000000ff000c7c82 */ /* 0x000fd40008000000 */
.L_x_93:
[C---:B------:R-:W-:Y:S02]  /*46d0*/  LEA R12, R14.reuse, UR24, 0x3 ;  /* 0x000000180e0c7c11 */ /* 0x040fe4000f8e18ff */
[----:B------:R-:W-:Y:S02]  /*46e0*/  SHF.L.U32 R0, R13, 0x1f, RZ ;  /* 0x0000001f0d007819 */ /* 0x000fe400000006ff */
[----:B------:R-:W-:Y:S02]  /*46f0*/  LEA R8, R14, UR24, 0x4 ;  /* 0x000000180e087c11 */ /* 0x000fe4000f8e20ff */
[----:B---3--:R-:W3:Y:S02]  /*4700*/  SYNCS.PHASECHK.TRANS64.TRYWAIT P0, [R12+URZ+0x110], R0 ;  /* 0x000110000c0075a7 */ /* 0x008ee400080011ff */
[----:B---3--:R-:W-:Y:S05]  /*4710*/  @!P0 BRA `(.L_x_85) ;  /* 0x0000003c00a48947 */ /* 0x008fea0003800000 */
.L_x_177:
[----:B------:R-:W1:Y:S01]  /*4720*/  LDS.128 R8, [R8+0x1a0] ;  /* 0x0001a00008087984 */ /* 0x000e620000000c00 */
[----:B------:R-:W-:Y:S01]  /*4730*/  UISETP.GE.AND UP0, UPT, UR40, 0x1, UPT ;  /* 0x000000012800788c */ /* 0x000fe2000bf06270 */
[----:B------:R-:W-:Y:S01]  /*4740*/  @!PT LDS RZ, [RZ] ;  /* 0x00000000fffff984 */ /* 0x000fe20000000800 */
[----:B------:R-:W-:Y:S01]  /*4750*/  @!PT LDS RZ, [RZ] ;  /* 0x00000000fffff984 */ /* 0x000fe20000000800 */
[----:B------:R-:W-:Y:S01]  /*4760*/  @!PT LDS RZ, [RZ] ;  /* 0x00000000fffff984 */ /* 0x000fe20000000800 */
[----:B------:R-:W-:Y:S01]  /*4770*/  @!PT LDS RZ, [RZ] ;  /* 0x00000000fffff984 */ /* 0x000fe20000000800 */
[----:B------:R2:W-:Y:S06]  /*4780*/  MEMBAR.ALL.CTA ;  /* 0x0000000000007992 */ /* 0x0005ec0000008000 */
[----:B--2---:R-:W2:Y:S01]  /*4790*/  FENCE.VIEW.ASYNC.S ;  /* 0x00000000000073c6 */ /* 0x004ea20000000000 */
[----:B-1----:R-:W-:Y:S11]  /*47a0*/  LOP3.LUT P0, RZ, R10, 0x1, RZ, 0xc0, !PT ;  /* 0x000000010aff7812 */ /* 0x002ff6000780c0ff */
[----:B------:R-:W-:Y:S02]  /*47b0*/  @!UPT UIADD3 URZ, UPT, UPT, URZ, URZ, URZ ;  /* 0x000000fffffff290 */ /* 0x000fe4000fffe0ff */
[----:B--2---:R-:W-:Y:S01]  /*47c0*/  VOTEU.ANY UP1, P0 ;  /* 0x0000000000ff7886 */ /* 0x004fe20000020100 */
[----:B------:R-:W-:Y:S11]  /*47d0*/  PLOP3.LUT P0, PT, PT, PT, UP1, 0x80, 0x8 ;  /* 0x000000000008781c */ /* 0x000ff60003f0f018 */
[----:B------:R-:W-:Y:S02]  /*47e0*/  @!UPT UIADD3 URZ, UPT, UPT, URZ, URZ, URZ ;  /* 0x000000fffffff290 */ /* 0x000fe4000fffe0ff */
[----:B---3--:R-:W-:Y:S02]  /*47f0*/  @P0 SHF.R.U32.HI R0, RZ, 0x10, R9 ;  /* 0x00000010ff000819 */ /* 0x008fe40000011609 */
[----:B------:R-:W-:Y:S02]  /*4800*/  @P0 MOV R6, R8 ;  /* 0x0000000800060202 */ /* 0x000fe40000000f00 */
[----:B------:R-:W-:Y:S01]  /*4810*/  @P0 R2UR UR4, R0 ;  /* 0x00000000000402ca */ /* 0x000fe200000e0000 */
[----:B------:R-:W-:Y:S01]  /*4820*/  VIADD R0, R12, 0x120 ;  /* 0x000001200c007836 */ /* 0x000fe20000000000 */
[----:B------:R-:W-:Y:S02]  /*4830*/  @P0 LOP3.LUT R8, R9, 0xffff, RZ, 0xc0, !PT ;  /* 0x0000ffff09080812 */ /* 0x000fe400078ec0ff */
[----:B------:R-:W-:Y:S02]  /*4840*/  @P0 R2UR UR6, R6 ;  /* 0x00000000060602ca */ /* 0x000fe400000e0000 */
[----:B------:R-:W-:Y:S02]  /*4850*/  PRMT R0, RZ, 0x654, R0 ;  /* 0x00000654ff007816 */ /* 0x000fe40000000000 */
[----:B------:R-:W-:Y:S02]  /*4860*/  @P0 R2UR UR5, R8 ;  /* 0x00000000080502ca */ /* 0x000fe400000e0000 */
[----:B------:R1:W-:Y:S03]  /*4870*/  SYNCS.ARRIVE.TRANS64.RED.A1T0 RZ, [R0+URZ], RZ ;  /* 0x000000ff00ff79a7 */ /* 0x0003e600081004ff */
[----:B------:R-:W-:Y:S04]  /*4880*/  @UP1 UMOV UR25, UR4 ;  /* 0x0000000400191c82 */ /* 0x000fe80008000000 */
[----:B------:R-:W-:Y:S04]  /*4890*/  @UP1 UMOV UR14, UR6 ;  /* 0x00000006000e1c82 */ /* 0x000fe80008000000 */
[----:B------:R-:W-:Y:S01]  /*48a0*/  @UP1 UMOV UR13, UR5 ;  /* 0x00000005000d1c82 */ /* 0x000fe20008000000 */
[----:B------:R-:W-:Y:S05]  /*48b0*/  BRA.U !UP0, `(.L_x_86) ;  /* 0x0000000108a47547 */ /* 0x000fea000b800000 */
[----:B------:R-:W-:Y:S02]  /*48c0*/  UIMAD.WIDE.U32 UR8, UR13, UR35, URZ ;  /* 0x000000230d0872a5 */ /* 0x000fe4000f8e00ff */
[----:B------:R-:W-:Y:S02]  /*48d0*/  UIMAD.WIDE.U32 UR10, UR14, UR32, URZ ;  /* 0x000000200e0a72a5 */ /* 0x000fe4000f8e00ff */
[----:B------:R-:W-:Y:S02]  /*48e0*/  USEL UR4, UR27, UR29, !UP5 ;  /* 0x0000001d1b047287 */ /* 0x000fe4000e800000 */
[----:B------:R-:W-:Y:S02]  /*48f0*/  USEL UR7, UR28, UR31, !UP6 ;  /* 0x0000001f1c077287 */ /* 0x000fe4000f000000 */
[----:B------:R-:W-:Y:S02]  /*4900*/  UIMAD.WIDE.U32 UR18, UR4, UR16, URZ ;  /* 0x00000010041272a5 */ /* 0x000fe4000f8e00ff */
[----:B------:R-:W-:Y:S01]  /*4910*/  UIMAD.WIDE.U32 UR20, UR7, UR16, URZ ;  /* 0x00000010071472a5 */ /* 0x000fe2000f8e00ff */
[----:B------:R-:W-:Y:S02]  /*4920*/  UMOV UR5, UR9 ;  /* 0x0000000900057c82 */ /* 0x000fe40008000000 */
[----:B------:R-:W-:Y:S03]  /*4930*/  USHF.R.U32.HI UR6, URZ, UR38, UR5 ;  /* 0x00000026ff067299 */ /* 0x000fe60008011605 */
[----:B------:R-:W-:Y:S01]  /*4940*/  UMOV UR5, UR11 ;  /* 0x0000000b00057c82 */ /* 0x000fe20008000000 */
[----:B------:R-:W-:Y:S02]  /*4950*/  USEL UR6, UR13, UR6, !UP5 ;  /* 0x000000060d067287 */ /* 0x000fe4000e800000 */
[----:B------:R-:W-:Y:S02]  /*4960*/  USHF.R.U32.HI UR8, URZ, UR33, UR5 ;  /* 0x00000021ff087299 */ /* 0x000fe40008011605 */
[----:B------:R-:W-:Y:S01]  /*4970*/  UIMAD.WIDE.U32 UR10, UR6, UR16, URZ ;  /* 0x00000010060a72a5 */ /* 0x000fe2000f8e00ff */
[----:B------:R-:W-:Y:S02]  /*4980*/  UMOV UR5, UR19 ;  /* 0x0000001300057c82 */ /* 0x000fe40008000000 */
[----:B------:R-:W-:Y:S03]  /*4990*/  @UP4 USHF.R.U32.HI UR4, URZ, UR17, UR5 ;  /* 0x00000011ff044299 */ /* 0x000fe60008011605 */
[----:B------:R-:W-:Y:S01]  /*49a0*/  UMOV UR5, UR21 ;  /* 0x0000001500057c82 */ /* 0x000fe20008000000 */
[----:B------:R-:W-:Y:S02]  /*49b0*/  UIMAD UR4, UR40, UR4, URZ ;  /* 0x00000004280472a4 */ /* 0x000fe4000f8e02ff */
[----:B------:R-:W-:Y:S02]  /*49c0*/  @UP4 USHF.R.U32.HI UR7, URZ, UR17, UR5 ;  /* 0x00000011ff074299 */ /* 0x000fe40008011605 */
[----:B------:R-:W-:Y:S02]  /*49d0*/  USEL UR5, UR14, UR8, !UP6 ;  /* 0x000000080e057287 */ /* 0x000fe4000f000000 */
[----:B------:R-:W-:Y:S02]  /*49e0*/  UIMAD UR8, UR40, UR7, URZ ;  /* 0x00000007280872a4 */ /* 0x000fe4000f8e02ff */
[----:B------:R-:W-:Y:S03]  /*49f0*/  UISETP.GE.AND UP0, UPT, UR6, UR4, UPT ;  /* 0x000000040600728c */ /* 0x000fe6000bf06270 */
[----:B------:R-:W-:Y:S01]  /*4a00*/  UMOV UR4, UR11 ;  /* 0x0000000b00047c82 */ /* 0x000fe20008000000 */
[----:B------:R-:W-:Y:S02]  /*4a10*/  UISETP.GE.OR UP0, UPT, UR5, UR8, UP0 ;  /* 0x000000080500728c */ /* 0x000fe40008706670 */
[----:B------:R-:W-:Y:S02]  /*4a20*/  USHF.R.U32.HI UR4, URZ, UR17, UR4 ;  /* 0x00000011ff047299 */ /* 0x000fe40008011604 */
[----:B------:R-:W-:Y:S02]  /*4a30*/  UIMAD.WIDE.U32 UR8, UR5, UR16, URZ ;  /* 0x00000010050872a5 */ /* 0x000fe4000f8e00ff */
[----:B------:R-:W-:Y:S04]  /*4a40*/  USEL UR10, UR6, UR4, !UP4 ;  /* 0x00000004060a7287 */ /* 0x000fe8000e000000 */
[----:B------:R-:W-:Y:S01]  /*4a50*/  UIADD3 UR11, UPT, UPT, -UR10, URZ, URZ ;  /* 0x000000ff0a0b7290 */ /* 0x000fe2000fffe1ff */
[----:B------:R-:W-:Y:S02]  /*4a60*/  @!UP0 UMOV UR4, UR9 ;  /* 0x0000000900048c82 */ /* 0x000fe40008000000 */
[----:B------:R-:W-:Y:S02]  /*4a70*/  @!UP0 USHF.R.U32.HI UR4, URZ, UR17, UR4 ;  /* 0x00000011ff048299 */ /* 0x000fe40008011604 */
[----:B------:R-:W-:Y:S02]  /*4a80*/  UIMAD UR8, UR40, UR11, UR6 ;  /* 0x0000000b280872a4 */ /* 0x000fe4000f8e0206 */
[----:B------:R-:W-:Y:S04]  /*4a90*/  @!UP0 USEL UR4, UR5, UR4, !UP4 ;  /* 0x0000000405048287 */ /* 0x000fe8000e000000 */
[----:B------:R-:W-:Y:S02]  /*4aa0*/  @!UP0 UIMAD UR8, UR7, UR8, UR4 ;  /* 0x00000008070882a4 */ /* 0x000fe4000f8e0204 */
[----:B------:R-:W-:Y:S02]  /*4ab0*/  @!UP0 UIADD3 UR9, UPT, UPT, UR10, -UR4, URZ ;  /* 0x800000040a098290 */ /* 0x000fe4000fffe0ff */
[----:B------:R-:W-:Y:S02]  /*4ac0*/  UIADD3 UR4, UPT, UPT, -UR5, URZ, URZ ;  /* 0x000000ff05047290 */ /* 0x000fe4000fffe1ff */
[----:B------:R-:W-:Y:S02]  /*4ad0*/  UIADD3 UR7, UPT, UPT, -UR6, URZ, URZ ;  /* 0x000000ff06077290 */ /* 0x000fe4000fffe1ff */
[----:B------:R-:W-:Y:S02]  /*4ae0*/  @!UP0 UIMAD UR6, UR9, UR40, UR5 ;  /* 0x00000028090682a4 */ /* 0x000fe4000f8e0205 */
[----:B------:R-:W-:Y:S02]  /*4af0*/  UIMAD UR14, UR15, UR4, UR14 ;  /* 0x000000040f0e72a4 */ /* 0x000fe4000f8e020e */
[----:B------:R-:W-:Y:S01]  /*4b00*/  UIMAD UR13, UR34, UR7, UR13 ;  /* 0x00000007220d72a4 */ /* 0x000fe2000f8e020d */
[----:B------:R-:W-:Y:S02]  /*4b10*/  @!UP0 UMOV UR5, UR8 ;  /* 0x0000000800058c82 */ /* 0x000fe40008000000 */
[----:B------:R-:W-:Y:S02]  /*4b20*/  UIMAD UR14, UR5, UR15, UR14 ;  /* 0x0000000f050e72a4 */ /* 0x000fe4000f8e020e */
[----:B------:R-:W-:Y:S11]  /*4b30*/  UIMAD UR13, UR6, UR34, UR13 ;  /* 0x00000022060d72a4 */ /* 0x000ff6000f8e020d */
[----:B------:R-:W-:Y:S01]  /*4b40*/  @!UPT UIADD3 URZ, UPT, UPT, URZ, URZ, URZ ;  /* 0x000000fffffff290 */ /* 0x000fe2000fffe0ff */
.L_x_86:
[----:B------:R-:W2:Y:S01]  /*4b50*/  @!UP2 LDCU.128 UR20, c[0x0][0xb10] ;  /* 0x00016200ff14a7ac */ /* 0x000ea20008000c00 */
[C---:B------:R-:W-:Y:S02]  /*4b60*/  ISETP.NE.U32.AND P1, PT, R4.reuse, RZ, PT ;  /* 0x000000ff0400720c */ /* 0x040fe40003f25070 */
[----:B------:R-:W-:Y:S02]  /*4b70*/  ISETP.NE.U32.AND P0, PT, R4, RZ, PT ;  /* 0x000000ff0400720c */ /* 0x000fe40003f05070 */
[C---:B------:R-:W-:Y:S02]  /*4b80*/  ISETP.NE.AND.EX P1, PT, R5.reuse, RZ, PT, P1 ;  /* 0x000000ff0500720c */ /* 0x040fe40003f25310 */
[----:B------:R-:W-:Y:S01]  /*4b90*/  ISETP.NE.AND.EX P0, PT, R5, RZ, PT, P0 ;  /* 0x000000ff0500720c */ /* 0x000fe20003f05300 */
[----:B------:R-:W3:Y:S01]  /*4ba0*/  @!UP2 LDCU UR5, c[0x0][0xb0c] ;  /* 0x00016180ff05a7ac */ /* 0x000ee20008000800 */
[----:B------:R-:W-:Y:S02]  /*4bb0*/  USHF.L.U32 UR11, UR26, 0x6, URZ ;  /* 0x000000061a0b7899 */ /* 0x000fe400080006ff */
[----:B------:R-:W-:Y:S02]  /*4bc0*/  USHF.L.U32 UR10, UR30, 0x6, URZ ;  /* 0x000000061e0a7899 */ /* 0x000fe400080006ff */
[----:B--2---:R-:W-:Y:S07]  /*4bd0*/  UIMAD.WIDE.U32 UR6, UR14, UR20, URZ ;  /* 0x000000140e0672a5 */ /* 0x004fee000f8e00ff */
[----:B------:R-:W-:Y:S01]  /*4be0*/  @!UP2 UMOV UR4, UR7 ;  /* 0x000000070004ac82 */ /* 0x000fe20008000000 */
[----:B---3--:R-:W-:Y:S02]  /*4bf0*/  @!UP2 UISETP.NE.AND UP0, UPT, UR5, 0x1, UPT ;  /* 0x000000010500a88c */ /* 0x008fe4000bf05270 */
[----:B------:R-:W-:Y:S02]  /*4c00*/  @!UP2 USHF.R.U32.HI UR4, URZ, UR21, UR4 ;  /* 0x00000015ff04a299 */ /* 0x000fe40008011604 */
[----:B------:R-:W-:Y:S02]  /*4c10*/  UIMAD.WIDE.U32 UR6, UR13, UR23, URZ ;  /* 0x000000170d0672a5 */ /* 0x000fe4000f8e00ff */
[----:B------:R-:W-:Y:S02]  /*4c20*/  @!UP2 USEL UR8, UR14, UR4, !UP0 ;  /* 0x000000040e08a287 */ /* 0x000fe4000c000000 */
[----:B------:R-:W-:Y:S03]  /*4c30*/  @!UP2 UISETP.NE.AND UP0, UPT, UR22, 0x1, UPT ;  /* 0x000000011600a88c */ /* 0x000fe6000bf05270 */
[----:B------:R-:W-:Y:S02]  /*4c40*/  @!UP2 UMOV UR6, UR7 ;  /* 0x000000070006ac82 */ /* 0x000fe40008000000 */
[----:B------:R-:W2:Y:S02]  /*4c50*/  @!UP2 LDCU UR4, c[0x0][0xb20] ;  /* 0x00016400ff04a7ac */ /* 0x000ea40008000800 */
[----:B--2---:R-:W-:Y:S04]  /*4c60*/  @!UP2 USHF.R.U32.HI UR6, URZ, UR4, UR6 ;  /* 0x00000004ff06a299 */ /* 0x004fe80008011606 */
[----:B------:R-:W-:Y:S04]  /*4c70*/  @!UP2 USEL UR6, UR13, UR6, !UP0 ;  /* 0x000000060d06a287 */ /* 0x000fe8000c000000 */
[----:B------:R-:W-:Y:S02]  /*4c80*/  @!UP2 UIADD3 UR4, UPT, UPT, -UR8, UR6, URZ ;  /* 0x000000060804a290 */ /* 0x000fe4000fffe1ff */
[----:B------:R-:W-:Y:S02]  /*4c90*/  @!UP2 UIADD3 UR6, UPT, UPT, UR8, -UR6, URZ ;  /* 0x800000060806a290 */ /* 0x000fe4000fffe0ff */
[----:B------:R-:W-:Y:S02]  /*4ca0*/  @!UP2 UIMAD UR14, UR4, UR5, UR14 ;  /* 0x00000005040ea2a4 */ /* 0x000fe4000f8e020e */
[----:B------:R-:W-:Y:S01]  /*4cb0*/  @!UP2 UIMAD UR13, UR6, UR22, UR13 ;  /* 0x00000016060da2a4 */ /* 0x000fe2000f8e020d */
[----:B------:R-:W-:Y:S11]  /*4cc0*/  BRA.U UP3, `(.L_x_87) ;  /* 0x0000000103107547 */ /* 0x000ff6000b800000 */
[----:B------:R-:W-:Y:S04]  /*4cd0*/  MOV R6, UR37 ;  /* 0x0000002500067c02 */ /* 0x000fe80008000f00 */
[----:B------:R-:W-:Y:S04]  /*4ce0*/  SHF.L.U32 R6, R6, 0x1f, RZ ;  /* 0x0000001f06067819 */ /* 0x000fe800000006ff */
[----:B------:R-:W2:Y:S02]  /*4cf0*/  SYNCS.PHASECHK.TRANS64.TRYWAIT P2, [UR24+0x108], R6 ;  /* 0x00010806ff0075a7 */ /* 0x000ea40008041118 */
[----:B--2---:R-:W-:Y:S05]  /*4d00*/  @!P2 BRA `(.L_x_88) ;  /* 0x00000038003ca947 */ /* 0x004fea0003800000 */
.L_x_87:
[----:B------:R-:W-:Y:S05]  /*4d10*/  @!P1 BRA `(.L_x_89) ;  /* 0x0000000000309947 */ /* 0x000fea0003800000 */
[----:B----4-:R-:W-:Y:S01]  /*4d20*/  ISETP.NE.U32.AND P1, PT, R2, RZ, PT ;  /* 0x000000ff0200720c */ /* 0x010fe20003f25070 */
[----:B------:R-:W2:Y:S01]  /*4d30*/  LDCU.64 UR4, c[0x0][0x358] ;  /* 0x00006b00ff0477ac */ /* 0x000ea20008000a00 */
[----:B------:R-:W-:Y:S02]  /*4d40*/  IMAD.MOV.U32 R45, RZ, RZ, 0x1 ;  /* 0x00000001ff2d7424 */ /* 0x000fe400078e00ff */
[----:B------:R-:W-:Y:S11]  /*4d50*/  ISETP.NE.AND.EX P1, PT, R3, RZ, PT, P1 ;  /* 0x000000ff0300720c */ /* 0x000ff60003f25310 */
[----:B------:R-:W-:Y:S02]  /*4d60*/  @!UPT UIADD3 URZ, UPT, UPT, URZ, URZ, URZ ;  /* 0x000000fffffff290 */ /* 0x000fe4000fffe0ff */
[----:B------:R-:W3:Y:S01]  /*4d70*/  @P1 LDC.64 R8, c[0x0][0x888] ;  /* 0x00022200ff081b82 */ /* 0x000ee20000000a00 */
[----:B-1----:R-:W-:Y:S04]  /*4d80*/  @P1 IMAD R0, R4, UR36, RZ ;  /* 0x0000002404001c24 */ /* 0x002fe8000f8e02ff */
[----:B---3--:R-:W-:Y:S04]  /*4d90*/  @P1 IMAD.WIDE R8, R0, 0x4, R8 ;  /* 0x0000000400081825 */ /* 0x008fe800078e0208 */
[----:B------:R-:W-:Y:S01]  /*4da0*/  HFMA2 R0, -RZ, RZ, 0, 5.9604644775390625e-08 ;  /* 0x00000001ff007431 */ /* 0x000fe200000001ff */
[----:B--2--5:R2:W5:Y:S04]  /*4db0*/  @P1 LDG.E R26, desc[UR4][R8.64] ;  /* 0x00000004081a1981 */ /* 0x024568000c1e1900 */
[----:B------:R-:W-:Y:S01]  /*4dc0*/  @!P1 PRMT R45, R0, 0x7610, R45 ;  /* 0x00007610002d9816 */ /* 0x000fe2000000002d */
[----:B--2---:R-:W3:Y:S06]  /*4dd0*/  @!P1 LDC R26, c[0x0][0x880] ;  /* 0x00022000ff1a9b82 */ /* 0x004eec0000000800 */
.L_x_89:
[----:B---3-5:R-:W-:Y:S01]  /*4de0*/  @!P0 FSETP.EQ.AND P1, PT, R26, RZ, PT ;  /* 0x000000ff1a00820b */ /* 0x028fe20003f22000 */
[----:B------:R-:W-:Y:S01]  /*4df0*/  @!UPT UIADD3 URZ, UPT, UPT, URZ, URZ, URZ ;  /* 0x000000fffffff290 */ /* 0x000fe2000fffe0ff */
[----:B------:R-:W-:Y:S11]  /*4e00*/  @!P0 BRA `(.L_x_90) ;  /* 0x0000000000188947 */ /* 0x000ff60003800000 */
[----:B------:R-:W-:Y:S02]  /*4e10*/  LOP3.LUT P0, RZ, R45, 0xff, RZ, 0xc0, !PT ;  /* 0x000000ff2dff7812 */ /* 0x000fe4000780c0ff */
[----:B----4-:R-:W-:Y:S04]  /*4e20*/  ISETP.NE.U32.AND P1, PT, R2, RZ, PT ;  /* 0x000000ff0200720c */ /* 0x010fe80003f25070 */
[----:B------:R-:W-:Y:S04]  /*4e30*/  ISETP.NE.AND.EX P1, PT, R3, RZ, PT, P1 ;  /* 0x000000ff0300720c */ /* 0x000fe80003f25310 */
[----:B------:R-:W-:Y:S03]  /*4e40*/  PLOP3.LUT P1, PT, P1, PT, PT, 0x8, 0x80 ;  /* 0x000000000080781c */ /* 0x000fe60000f2e170 */
[----:B------:R-:W-:Y:S11]  /*4e50*/  @P0 FSETP.EQ.AND P1, PT, R26, RZ, PT ;  /* 0x000000ff1a00020b */ /* 0x000ff60003f22000 */
[----:B------:R-:W-:Y:S02]  /*4e60*/  @!UPT UIADD3 URZ, UPT, UPT, URZ, URZ, URZ ;  /* 0x000000fffffff290 */ /* 0x000fe4000fffe0ff */
.L_x_90:
[----:B------:R-:W-:Y:S01]  /*4e70*/  ULEA UR4, UR12, UR24, 0x3 ;  /* 0x000000180c047291 */ /* 0x000fe2000f8e18ff */
[----:B------:R-:W-:Y:S02]  /*4e80*/  SHF.L.U32 R9, R15, 0x1f, RZ ;  /* 0x0000001f0f097819 */ /* 0x000fe400000006ff */
[----:B------:R-:W-:Y:S04]  /*4e90*/  ELECT P0, URZ, PT ;  /* 0x0000000000ff782f */ /* 0x000fe80003800000 */
[----:B------:R-:W-:Y:S02]  /*4ea0*/  PLOP3.LUT P1, PT, P1, P0, PT, 0xf2, 0x2f ;  /* 0x00000000002f781c */ /* 0x000fe40000f21e72 */
[----:B------:R-:W2:Y:S11]  /*4eb0*/  SYNCS.PHASECHK.TRANS64.TRYWAIT P2, [UR4+0xe8], R9 ;  /* 0x0000e809ff0075a7 */ /* 0x000eb60008041104 */
[----:B------:R-:W-:Y:S05]  /*4ec0*/  @!P1 IADD3 R8, P0, PT, R16, 0x580, RZ ;  /* 0x0000058010089810 */ /* 0x000fea0007f1e0ff */
[----:B-1----:R-:W-:Y:S01]  /*4ed0*/  @!P1 IMAD.X R6, RZ, RZ, R17, P0 ;  /* 0x000000ffff069224 */ /* 0x002fe200000e0611 */
[----:B--2---:R-:W-:Y:S07]  /*4ee0*/  @!P2 BRA `(.L_x_91) ;  /* 0x0000003400dca947 */ /* 0x004fee0003800000 */
.L_x_180:
[----:B------:R-:W-:Y:S01]  /*4ef0*/  @!P1 R2UR UR7, R6 ;  /* 0x00000000060792ca */ /* 0x000fe200000e0000 */
[----:B------:R-:W-:Y:S01]  /*4f00*/  UIADD3 UR5, UPT, UPT, UR12, 0x1, URZ ;  /* 0x000000010c057890 */ /* 0x000fe2000fffe0ff */
[----:B------:R-:W-:Y:S01]  /*4f10*/  @!P1 R2UR UR6, R8 ;  /* 0x00000000080692ca */ /* 0x000fe200000e0000 */
[----:B------:R-:W-:Y:S01]  /*4f20*/  UIADD3 UR9, UPT, UPT, UR4, 0xd0, URZ ;  /* 0x000000d004097890 */ /* 0x000fe2000fffe0ff */
[----:B------:R-:W-:Y:S01]  /*4f30*/  @!P1 IMAD.MOV.U32 R6, RZ, RZ, 0x1000 ;  /* 0x00001000ff069424 */ /* 0x000fe200078e00ff */
[----:B------:R-:W-:Y:S01]  /*4f40*/  UISETP.NE.AND UP0, UPT, UR5, 0x3, UPT ;  /* 0x000000030500788c */ /* 0x000fe2000bf05270 */
[----:B------:R-:W-:Y:S01]  /*4f50*/  VIADD R14, R14, 0x1 ;  /* 0x000000010e0e7836 */ /* 0x000fe20000000000 */
[----:B------:R-:W-:Y:S01]  /*4f60*/  UMOV UR22, 0x0 ;  /* 0x0000000000167882 */ /* 0x000fe20000000000 */
[----:B------:R-:W-:Y:S01]  /*4f70*/  UMOV UR23, 0x10000000 ;  /* 0x1000000000177882 */ /* 0x000fe20000000000 */
[----:B------:R-:W-:Y:S04]  /*4f80*/  UPRMT UR20, UR54, 0x654, UR9 ;  /* 0x0000065436147896 */ /* 0x000fe80008000009 */
[----:B-1----:R-:W-:Y:S01]  /*4f90*/  IMAD.U32 R9, RZ, RZ, UR7 ;  /* 0x00000007ff097e24 */ /* 0x002fe2000f8e00ff */
[----:B------:R-:W-:Y:S01]  /*4fa0*/  USEL UR7, URZ, 0x1, UP0 ;  /* 0x00000001ff077887 */ /* 0x000fe20008000000 */
[----:B------:R-:W-:Y:S01]  /*4fb0*/  IMAD.U32 R8, RZ, RZ, UR6 ;  /* 0x00000006ff087e24 */ /* 0x000fe2000f8e00ff */
[----:B------:R-:W-:Y:S02]  /*4fc0*/  USEL UR6, UR5, URZ, UP0 ;  /* 0x000000ff05067287 */ /* 0x000fe40008000000 */
[----:B------:R-:W-:Y:S01]  /*4fd0*/  VOTEU.ALL UP0, P1 ;  /* 0x0000000000ff7886 */ /* 0x000fe20000800000 */
[----:B------:R-:W-:Y:S02]  /*4fe0*/  @!P1 R2UR UR19, R9 ;  /* 0x00000000091392ca */ /* 0x000fe400000e0000 */
[----:B------:R-:W-:Y:S02]  /*4ff0*/  @!P1 R2UR UR18, R8 ;  /* 0x00000000081292ca */ /* 0x000fe400000e0000 */
[----:B------:R-:W-:Y:S01]  /*5000*/  @!UP0 ULEA UR5, UR12, UR24, 0xc ;  /* 0x000000180c058291 */ /* 0x000fe2000f8e60ff */
[----:B------:R-:W-:Y:S02]  /*5010*/  LOP3.LUT R15, R15, UR7, RZ, 0x3c, !PT ;  /* 0x000000070f0f7c12 */ /* 0x000fe4000f8e3cff */
[----:B------:R-:W-:Y:S01]  /*5020*/  UMOV UR12, UR36 ;  /* 0x00000024000c7c82 */ /* 0x000fe20008000000 */
[----:B------:R-:W-:Y:S01]  /*5030*/  @!UP0 UIADD3 UR8, UPT, UPT, UR5, 0x200, URZ ;  /* 0x0000020005088890 */ /* 0x000fe2000fffe0ff */
[----:B------:R-:W-:Y:S01]  /*5040*/  SHF.L.U32 R0, R15, 0x1f, RZ ;  /* 0x0000001f0f007819 */ /* 0x000fe200000006ff */
[----:B------:R-:W-:Y:S01]  /*5050*/  VOTEU.ALL UP0, P1 ;  /* 0x0000000000ff7886 */ /* 0x000fe20000800000 */
[----:B------:R-:W-:Y:S06]  /*5060*/  ULEA UR5, UR6, UR24, 0x3 ;  /* 0x0000001806057291 */ /* 0x000fec000f8e18ff */
[----:B------:R1:W-:Y:S01]  /*5070*/  @!UP0 UTMALDG.3D [UR8], [UR18], desc[UR22] ;  /* 0x00001608120085b4 */ /* 0x0003e20008011000 */
[----:B------:R1:W-:Y:S01]  /*5080*/  @!P1 SYNCS.ARRIVE.TRANS64.RED.A0TR RZ, [UR4+0xd0], R6 ;  /* 0x0000d006ffff99a7 */ /* 0x0003e20008300404 */
[----:B------:R-:W-:Y:S01]  /*5090*/  SYNCS.ARRIVE.TRANS64.RED.A1T0 RZ, [UR20], RZ ;  /* 0x000000ffffff79a7 */ /* 0x000fe20008100414 */
[----:B------:R-:W2:Y:S02]  /*50a0*/  SYNCS.PHASECHK.TRANS64.TRYWAIT P0, [UR5+0xe8], R0 ;  /* 0x0000e800ff0075a7 */ /* 0x000ea40008001105 */
[----:B-12---:R-:W-:Y:S05]  /*50b0*/  @!P0 BRA `(.L_x_92) ;  /* 0x0000003400808947 */ /* 0x006fea0003800000 */
.L_x_182:
[----:B------:R-:W-:Y:S01]  /*50c0*/  UIADD3 UR9, UPT, UPT, UR5, 0xd0, URZ ;  /* 0x000000d005097890 */ /* 0x000fe2000fffe0ff */
[----:B-1----:R-:W-:Y:S01]  /*50d0*/  @!P1 IADD3 R6, P0, PT, R16, 0x580, RZ ;  /* 0x0000058010069810 */ /* 0x002fe20007f1e0ff */
[----:B------:R-:W-:Y:S01]  /*50e0*/  UPLOP3.LUT UP3, UPT, UPT, UPT, UPT, 0x80, 0x8 ;  /* 0x000000000008789c */ /* 0x000fe20003f6f070 */
[----:B------:R-:W-:Y:S01]  /*50f0*/  R2UR UR23, R47 ;  /* 0x000000002f1772ca */ /* 0x000fe200000e0000 */
[----:B------:R-:W-:Y:S01]  /*5100*/  UMOV UR20, 0x0 ;  /* 0x0000000000147882 */ /* 0x000fe20000000000 */
[----:B------:R-:W-:Y:S01]  /*5110*/  @!P1 R2UR UR7, R6 ;  /* 0x00000000060792ca */ /* 0x000fe200000e0000 */
[----:B------:R-:W-:Y:S01]  /*5120*/  @!P1 IMAD.X R0, RZ, RZ, R17, P0 ;  /* 0x000000ffff009224 */ /* 0x000fe200000e0611 */
[----:B------:R-:W-:Y:S01]  /*5130*/  UMOV UR21, 0x10000000 ;  /* 0x1000000000157882 */ /* 0x000fe20000000000 */
[----:B------:R-:W-:Y:S01]  /*5140*/  UMOV UR12, UR36 ;  /* 0x00000024000c7c82 */ /* 0x000fe20008000000 */
[----:B------:R-:W-:Y:S01]  /*5150*/  VOTEU.ALL UP0, P1 ;  /* 0x0000000000ff7886 */ /* 0x000fe20000800000 */
[----:B------:R-:W-:Y:S01]  /*5160*/  R2UR UR22, R48 ;  /* 0x00000000301672ca */ /* 0x000fe200000e0000 */
[----:B------:R-:W-:Y:S01]  /*5170*/  UMOV UR36, UR25 ;  /* 0x0000001900247c82 */ /* 0x000fe20008000000 */
[----:B------:R-:W-:Y:S02]  /*5180*/  @!P1 R2UR UR4, R0 ;  /* 0x00000000000492ca */ /* 0x000fe400000e0000 */
[----:B------:R-:W-:Y:S01]  /*5190*/  @!UP0 UIADD3 UR10, UPT, UPT, UR10, 0x20, URZ ;  /* 0x000000200a0a8890 */ /* 0x000fe2000fffe0ff */
[C---:B------:R-:W-:Y:S01]  /*51a0*/  ISETP.NE.AND P0, PT, R14.reuse, 0x2, PT ;  /* 0x000000020e00780c */ /* 0x040fe20003f05270 */
[----:B------:R-:W-:Y:S02]  /*51b0*/  UIADD3 UR30, UPT, UPT, UR13, UR23, URZ ;  /* 0x000000170d1e7290 */ /* 0x000fe4000fffe0ff */
[----:B------:R-:W-:Y:S01]  /*51c0*/  IMAD.U32 R8, RZ, RZ, UR7 ;  /* 0x00000007ff087e24 */ /* 0x000fe2000f8e00ff */
[----:B------:R-:W-:Y:S02]  /*51d0*/  SEL R0, RZ, 0x1, P0 ;  /* 0x00000001ff007807 */ /* 0x000fe40000000000 */
[----:B------:R-:W-:Y:S02]  /*51e0*/  SEL R14, R14, RZ, P0 ;  /* 0x000000ff0e0e7207 */ /* 0x000fe40000000000 */
[----:B------:R-:W-:Y:S01]  /*51f0*/  @!P1 R2UR UR18, R8 ;  /* 0x00000000081292ca */ /* 0x000fe200000e0000 */
[----:B------:R-:W-:Y:S01]  /*5200*/  UIADD3 UR26, UPT, UPT, UR14, UR22, URZ ;  /* 0x000000160e1a7290 */ /* 0x000fe2000fffe0ff */
[----:B------:R-:W-:Y:S01]  /*5210*/  IMAD.U32 R9, RZ, RZ, UR4 ;  /* 0x00000004ff097e24 */ /* 0x000fe2000f8e00ff */
[----:B------:R-:W-:Y:S01]  /*5220*/  @!UP0 ULEA UR4, UR6, UR24, 0xc ;  /* 0x0000001806048291 */ /* 0x000fe2000f8e60ff */
[----:B------:R-:W-:Y:S03]  /*5230*/  LOP3.LUT R13, R13, R0, RZ, 0x3c, !PT ;  /* 0x000000000d0d7212 */ /* 0x000fe600078e3cff */
[----:B------:R-:W-:Y:S01]  /*5240*/  @!P1 R2UR UR19, R9 ;  /* 0x00000000091392ca */ /* 0x000fe200000e0000 */
[----:B------:R-:W-:Y:S01]  /*5250*/  @!UP0 UIADD3 UR8, UPT, UPT, UR4, 0x200, URZ ;  /* 0x0000020004088890 */ /* 0x000fe2000fffe0ff */
[----:B------:R-:W-:Y:S01]  /*5260*/  VOTEU.ALL UP0, P1 ;  /* 0x0000000000ff7886 */ /* 0x000fe20000800000 */
[----:B------:R-:W-:Y:S10]  /*5270*/  UPRMT UR4, UR54, 0x654, UR9 ;  /* 0x0000065436047896 */ /* 0x000ff40008000009 */
[----:B------:R1:W-:Y:S01]  /*5280*/  @!UP0 UTMALDG.3D [UR8], [UR18], desc[UR20] ;  /* 0x00001408120085b4 */ /* 0x0003e20008011000 */
[----:B------:R3:W-:Y:S01]  /*5290*/  @!P1 SYNCS.ARRIVE.TRANS64.RED.A0TR RZ, [UR5+0xd0], R7 ;  /* 0x0000d007ffff99a7 */ /* 0x0007e20008300405 */
[----:B------:R-:W-:Y:S01]  /*52a0*/  SYNCS.ARRIVE.TRANS64.RED.A1T0 RZ, [UR4], RZ ;  /* 0x000000ffffff79a7 */ /* 0x000fe20008100404 */
[----:B------:R-:W-:Y:S04]  /*52b0*/  UIADD3 UR4, UPT, UPT, UR6, 0x1, URZ ;  /* 0x0000000106047890 */ /* 0x000fe8000fffe0ff */
[----:B------:R-:W-:Y:S04]  /*52c0*/  UISETP.NE.AND UP0, UPT, UR4, 0x3, UPT ;  /* 0x000000030400788c */ /* 0x000fe8000bf05270 */
[----:B------:R-:W-:Y:S06]  /*52d0*/  USEL UR5, URZ, 0x1, UP0 ;  /* 0x00000001ff057887 */ /* 0x000fec0008000000 */
[----:B------:R-:W-:Y:S01]  /*52e0*/  LOP3.LUT R15, R15, UR5, RZ, 0x3c, !PT ;  /* 0x000000050f0f7c12 */ /* 0x000fe2000f8e3cff */
[----:B-1----:R-:W-:Y:S01]  /*52f0*/  USEL UR12, UR4, URZ, UP0 ;  /* 0x000000ff040c7287 */ /* 0x002fe20008000000 */
[----:B------:R-:W-:Y:S11]  /*5300*/  BRA.U UP1, `(.L_x_93) ;  /* 0xfffffff101f07547 */ /* 0x000ff6000b83ffff */
[----:B------:R-:W-:Y:S01]  /*5310*/  UIADD3 UR24, UPT, UPT, UR24, 0xe8, URZ ;  /* 0x000000e818187890 */ /* 0x000fe2000fffe0ff */
[----:B----4-:R-:W-:-:S03]  /*5320*/  SHF.L.U32 R2, R15, 0x1f, RZ ;  /* 0x0000001f0f027819 */ /* 0x010fc600000006ff */
[----:B------:R-:W-:-:S09]  /*5330*/  ULEA UR4, UR12, UR24, 0x3 ;  /* 0x000000180c047291 */ /* 0x000fd2000f8e18ff */
[----:B------:R-:W1:Y:S02]  /*5340*/  SYNCS.PHASECHK.TRANS64.TRYWAIT P0, [UR4], R2 ;  /* 0x00000002ff0075a7 */ /* 0x000e640008001104 */
[----:B-1----:R-:W-:Y:S05]  /*5350*/  @!P0 BRA `(.L_x_94) ;  /* 0x0000003000f08947 */ /* 0x002fea0003800000 */
.L_x_184:
        /* <DEDUP_REMOVED lines=9> */
.L_x_186:
[----:B------:R-:W-:-:S04]  /*53f0*/  UIADD3 UR4, UPT, UPT, UR4, 0x1, URZ ;  /* 0x0000000104047890 */ /* 0x000fc8000fffe0ff */
[----:B------:R-:W-:-:S04]  /*5400*/  UISETP.NE.AND UP0, UPT, UR4, 0x3, UPT ;  /* 0x000000030400788c */ /* 0x000fc8000bf05270 */
[----:B------:R-:W-:Y:S02]  /*5410*/  USEL UR5, URZ, 0x1, UP0 ;  /* 0x00000001ff057887 */ /* 0x000fe40008000000 */
[----:B------:R-:W-:-:S04]  /*5420*/  USEL UR4, UR4, URZ, UP0 ;  /* 0x000000ff04047287 */ /* 0x000fc80008000000 */
[----:B------:R-:W-:Y:S01]  /*5430*/  ULEA UR4, UR4, UR24, 0x3 ;  /* 0x0000001804047291 */ /* 0x000fe2000f8e18ff */
[----:B-1----:R-:W-:-:S04]  /*5440*/  LOP3.LUT R2, R15, UR5, RZ, 0x3c, !PT ;  /* 0x000000050f027c12 */ /* 0x002fc8000f8e3cff */
[----:B------:R-:W-:Y:S01]  /*5450*/  SHF.L.U32 R2, R2, 0x1f, RZ ;  /* 0x0000001f02027819 */ /* 0x000fe200000006ff */
[----:B------:R-:W-:-:S07]  /*5460*/  IMAD.U32 R0, RZ, RZ, UR4 ;  /* 0x00000004ff007e24 */ /* 0x000fce000f8e00ff */
.L_x_96:
[----:B-1----:R1:W2:Y:S02]  /*5470*/  SYNCS.PHASECHK.TRANS64.TRYWAIT P0, [R0+URZ], R2 ;  /* 0x00000002000075a7 */ /* 0x0022a400080011ff */
[----:B--2---:R-:W-:Y:S05]  /*5480*/  @!P0 NANOSLEEP.SYNCS 0x989680 ;  /* 0x009896800000895d */ /* 0x004fea0003900000 */
[----:B------:R-:W2:Y:S02]  /*5490*/  @!P0 SYNCS.PHASECHK.TRANS64 P0, [R0+URZ], R2 ;  /* 0x00000002000085a7 */ /* 0x000ea400080010ff */
[----:B--2---:R-:W-:Y:S05]  /*54a0*/  @P0 EXIT ;  /* 0x000000000000094d */ /* 0x004fea0003800000 */
[----:B------:R-:W-:Y:S05]  /*54b0*/  BRA `(.L_x_96) ;  /* 0xfffffffc00ec7947 */ /* 0x000fea000383ffff */
.L_x_84:
[----:B------:R-:W-:-:S06]  /*54c0*/  UISETP.GE.AND UP0, UPT, UR22, 0x4, UPT ;  /* 0x000000041600788c */ /* 0x000fcc000bf06270 */
[----:B------:R-:W-:-:S13]  /*54d0*/  PLOP3.LUT P0, PT, PT, PT, UP0, 0x80, 0x8 ;  /* 0x000000000008781c */ /* 0x000fda0003f0f008 */
[----:B------:R-:W-:Y:S05]  /*54e0*/  @!P0 EXIT ;  /* 0x000000000000894d */ /* 0x000fea0003800000 */
[----:B------:R-:W-:Y:S01]  /*54f0*/  BAR.SYNC.DEFER_BLOCKING 0x6, 0xa0 ;  /* 0x0182800000007b1d */ /* 0x000fe20000010000 */
[C---:B------:R-:W-:Y:S01]  /*5500*/  IMAD.SHL.U32 R3, R55.reuse, 0x20, RZ ;  /* 0x0000002037037824 */ /* 0x040fe200078e00ff */
[C---:B------:R-:W-:Y:S01]  /*5510*/  LOP3.LUT P0, RZ, R55.reuse, 0x4, RZ, 0xc0, !PT ;  /* 0x0000000437ff7812 */ /* 0x040fe2000780c0ff */
[C---:B------:R-:W-:Y:S01]  /*5520*/  IMAD.SHL.U32 R2, R55.reuse, 0x10, RZ ;  /* 0x0000001037027824 */ /* 0x040fe200078e00ff */
[----:B------:R-:W-:Y:S01]  /*5530*/  CS2R R52, SRZ ;  /* 0x0000000000347805 */ /* 0x000fe2000001ff00 */
[----:B------:R-:W-:Y:S01]  /*5540*/  IMAD.SHL.U32 R44, R55, 0x4, RZ ;  /* 0x00000004372c7824 */ /* 0x000fe200078e00ff */
[----:B------:R-:W-:Y:S01]  /*5550*/  UMOV UR44, 0x400 ;  /* 0x00000400002c7882 */ /* 0x000fe20000000000 */
[----:B------:R-:W1:Y:S01]  /*5560*/  LDCU.64 UR4, c[0x0][0x890] ;  /* 0x00011200ff0477ac */ /* 0x000e620008000a00 */
[----:B------:R-:W2:Y:S01]  /*5570*/  LDC.64 R42, c[0x0][0x8b0] ;  /* 0x00022c00ff2a7b82 */ /* 0x000ea20000000a00 */
[----:B------:R-:W-:Y:S01]  /*5580*/  LOP3.LUT R4, R3, 0xc0, RZ, 0xc0, !PT ;  /* 0x000000c003047812 */ /* 0x000fe200078ec0ff */
[----:B------:R-:W-:Y:S01]  /*5590*/  IMAD.U32 R23, R55, 0x10000, RZ ;  /* 0x0001000037177824 */ /* 0x000fe200078e00ff */
[----:B------:R-:W-:Y:S01]  /*55a0*/  ULEA UR44, UR54, UR44, 0x18 ;  /* 0x0000002c362c7291 */ /* 0x000fe2000f8ec0ff */
[----:B------:R-:W-:Y:S01]  /*55b0*/  LOP3.LUT R2, R2, 0x600, RZ, 0xc0, !PT ;  /* 0x0000060002027812 */ /* 0x000fe200078ec0ff */
[----:B------:R-:W-:Y:S01]  /*55c0*/  IMAD.MOV.U32 R54, RZ, RZ, 0x10 ;  /* 0x00000010ff367424 */ /* 0x000fe200078e00ff */
[----:B------:R-:W-:Y:S01]  /*55d0*/  LOP3.LUT R44, R4, 0x18, R44, 0xf8, !PT ;  /* 0x00000018042c7812 */ /* 0x000fe200078ef82c */
[----:B------:R-:W-:Y:S01]  /*55e0*/  IMAD.MOV.U32 R22, RZ, RZ, RZ ;  /* 0x000000ffff167224 */ /* 0x000fe200078e00ff */
[----:B------:R-:W3:Y:S01]  /*55f0*/  LDC.64 R40, c[0x0][0x8a8] ;  /* 0x00022a00ff287b82 */ /* 0x000ee20000000a00 */
[----:B------:R-:W-:Y:S01]  /*5600*/  SHF.R.U32.HI R4, RZ, 0x1, R55 ;  /* 0x00000001ff047819 */ /* 0x000fe20000011637 */
[----:B------:R-:W-:Y:S01]  /*5610*/  IMAD.MOV.U32 R51, RZ, RZ, RZ ;  /* 0x000000ffff337224 */ /* 0x000fe200078e00ff */
[----:B------:R-:W-:Y:S01]  /*5620*/  LOP3.LUT R2, R2, 0x20, R3, 0xf8, !PT ;  /* 0x0000002002027812 */ /* 0x000fe200078ef803 */
[----:B------:R-:W4:Y:S01]  /*5630*/  LDCU UR63, c[0x0][0x370] ;  /* 0x00006e00ff3f77ac */ /* 0x000f220008000800 */
[----:B------:R-:W-:-:S02]  /*5640*/  LOP3.LUT R23, R23, 0x600000, RZ, 0xc0, !PT ;  /* 0x0060000017177812 */ /* 0x000fc400078ec0ff */
[----:B------:R-:W-:Y:S01]  /*5650*/  LOP3.LUT R44, R44, 0x8, R4, 0x78, !PT ;  /* 0x000000082c2c7812 */ /* 0x000fe200078e7804 */
[----:B------:R-:W4:Y:S01]  /*5660*/  LDS R0, [UR44+0x1c0] ;  /* 0x0001c02cff007984 */ /* 0x000f220008000800 */
[----:B-1----:R-:W-:Y:S01]  /*5670*/  IMAD.U32 R57, RZ, RZ, UR4 ;  /* 0x00000004ff397e24 */ /* 0x002fe2000f8e00ff */
[----:B------:R-:W-:Y:S01]  /*5680*/  UIADD3 UR4, UPT, UPT, UR44, 0x200, URZ ;  /* 0x000002002c047890 */ /* 0x000fe2000fffe0ff */
[----:B------:R-:W-:Y:S01]  /*5690*/  LOP3.LUT R2, R2, 0x100, R3, 0xf8, !PT ;  /* 0x0000010002027812 */ /* 0x000fe200078ef803 */
[----:B------:R-:W-:Y:S01]  /*56a0*/  IMAD.U32 R56, RZ, RZ, UR5 ;  /* 0x00000005ff387e24 */ /* 0x000fe2000f8e00ff */
[----:B------:R-:W-:Y:S01]  /*56b0*/  LOP3.LUT R55, R55, 0x60, RZ, 0xc0, !PT ;  /* 0x0000006037377812 */ /* 0x000fe200078ec0ff */
[----:B------:R-:W1:Y:S01]  /*56c0*/  LDCU UR41, c[0x0][0xb0c] ;  /* 0x00016180ff2977ac */ /* 0x000e620008000800 */
[----:B------:R-:W-:Y:S01]  /*56d0*/  LOP3.LUT R44, R2, R44, RZ, 0xfc, !PT ;  /* 0x0000002c022c7212 */ /* 0x000fe200078efcff */
[----:B------:R-:W-:Y:S01]  /*56e0*/  IMAD.U32 R59, RZ, RZ, UR4 ;  /* 0x00000004ff3b7e24 */ /* 0x000fe2000f8e00ff */
[----:B------:R-:W-:Y:S01]  /*56f0*/  SEL R54, R54, 0xfffffff0, !P0 ;  /* 0xfffffff036367807 */ /* 0x000fe20004000000 */
[----:B------:R-:W1:Y:S01]  /*5700*/  LDCU UR39, c[0x0][0xb30] ;  /* 0x00016600ff2777ac */ /* 0x000e620008000800 */
[----:B------:R-:W1:Y:S01]  /*5710*/  LDCU.64 UR60, c[0x0][0x888] ;  /* 0x00011100ff3c77ac */ /* 0x000e620008000a00 */
[----:B------:R-:W1:Y:S01]  /*5720*/  LDCU.64 UR42, c[0x0][0xb28] ;  /* 0x00016500ff2a77ac */ /* 0x000e620008000a00 */
[----:B------:R-:W1:Y:S01]  /*5730*/  LDCU.128 UR56, c[0x0][0xb10] ;  /* 0x00016200ff3877ac */ /* 0x000e620008000c00 */
[----:B------:R-:W1:Y:S01]  /*5740*/  LDCU UR62, c[0x0][0x374] ;  /* 0x00006e80ff3e77ac */ /* 0x000e620008000800 */
[----:B------:R-:W-:Y:S01]  /*5750*/  UMOV UR55, 0x1 ;  /* 0x0000000100377882 */ /* 0x000fe20000000000 */
[----:B------:R-:W-:Y:S01]  /*5760*/  UMOV UR46, URZ ;  /* 0x000000ff002e7c82 */ /* 0x000fe20008000000 */
[----:B------:R-:W-:Y:S01]  /*5770*/  UMOV UR53, URZ ;  /* 0x000000ff00357c82 */ /* 0x000fe20008000000 */
[----:B------:R-:W-:Y:S01]  /*5780*/  UMOV UR52, URZ ;  /* 0x000000ff00347c82 */ /* 0x000fe20008000000 */
[----:B-1234-:R-:W-:-:S07]  /*5790*/  IMAD.IADD R23, R0, 0x1, R23 ;  /* 0x0000000100177824 */ /* 0x01efce00078e0217 */
.L_x_127:
[C---:B------:R-:W-:Y:S02]  /*57a0*/  LEA R0, R51.reuse, UR44, 0x3 ;  /* 0x0000002c33007c11 */ /* 0x040fe4000f8e18ff */
[----:B------:R-:W-:Y:S02]  /*57b0*/  SHF.L.U32 R2, R52, 0x1f, RZ ;  /* 0x0000001f34027819 */ /* 0x000fe400000006ff */
[----:B-1----:R-:W-:Y:S02]  /*57c0*/  LEA R4, R51, UR44, 0x4 ;  /* 0x0000002c33047c11 */ /* 0x002fe4000f8e20ff */
[----:B------:R-:W1:Y:S02]  /*57d0*/  SYNCS.PHASECHK.TRANS64.TRYWAIT P0, [R0+URZ+0x110], R2 ;  /* 0x00011002000075a7 */ /* 0x000e6400080011ff */
[----:B-1----:R-:W-:Y:S05]  /*57e0*/  @!P0 BRA `(.L_x_97) ;  /* 0x0000002c00fc8947 */ /* 0x002fea0003800000 */
.L_x_187:
[----:B------:R-:W-:Y:S01]  /*57f0*/  R2UR UR7, R58 ;  /* 0x000000003a0772ca */ /* 0x000fe200000e0000 */
[----:B------:R-:W2:Y:S01]  /*5800*/  LDS.128 R4, [R4+0x1a0] ;  /* 0x0001a00004047984 */ /* 0x000ea20000000c00 */
[----:B-1----:R-:W-:Y:S01]  /*5810*/  VIADD R0, R0, 0x120 ;  /* 0x0000012000007836 */ /* 0x002fe20000000000 */
[----:B------:R-:W-:Y:S04]  /*5820*/  UISETP.GE.AND UP0, UPT, UR40, 0x1, UPT ;  /* 0x000000012800788c */ /* 0x000fe8000bf06270 */
[----:B------:R-:W-:Y:S01]  /*5830*/  PRMT R0, RZ, 0x654, R0 ;  /* 0x00000654ff007816 */ /* 0x000fe20000000000 */
[----:B------:R-:W-:Y:S01]  /*5840*/  @!PT LDS RZ, [RZ] ;  /* 0x00000000fffff984 */ /* 0x000fe20000000800 */
[----:B------:R-:W-:Y:S01]  /*5850*/  @!PT LDS RZ, [RZ] ;  /* 0x00000000fffff984 */ /* 0x000fe20000000800 */
[----:B------:R-:W-:Y:S01]  /*5860*/  @!PT LDS RZ, [RZ] ;  /* 0x00000000fffff984 */ /* 0x000fe20000000800 */
[----:B------:R-:W-:Y:S01]  /*5870*/  @!PT LDS RZ, [RZ] ;  /* 0x00000000fffff984 */ /* 0x000fe20000000800 */
[----:B------:R1:W-:Y:S06]  /*5880*/  MEMBAR.ALL.CTA ;  /* 0x0000000000007992 */ /* 0x0003ec0000008000 */
[----:B-1----:R-:W1:Y:S02]  /*5890*/  FENCE.VIEW.ASYNC.S ;  /* 0x00000000000073c6 */ /* 0x002e640000000000 */
[----:B-1----:R1:W-:Y:S01]  /*58a0*/  SYNCS.ARRIVE.TRANS64.RED.A1T0 RZ, [R0+URZ], RZ ;  /* 0x000000ff00ff79a7 */ /* 0x0023e200081004ff */
[----:B--2---:R-:W-:Y:S11]  /*58b0*/  LOP3.LUT P0, RZ, R6, 0x1, RZ, 0xc0, !PT ;  /* 0x0000000106ff7812 */ /* 0x004ff6000780c0ff */
[----:B------:R-:W-:Y:S02]  /*58c0*/  @!UPT UIADD3 URZ, UPT, UPT, URZ, URZ, URZ ;  /* 0x000000fffffff290 */ /* 0x000fe4000fffe0ff */
[----:B------:R-:W-:Y:S01]  /*58d0*/  VOTEU.ANY UP1, P0 ;  /* 0x0000000000ff7886 */ /* 0x000fe20000020100 */
[----:B------:R-:W-:Y:S01]  /*58e0*/  PLOP3.LUT P0, PT, PT, PT, UP1, 0x80, 0x8 ;  /* 0x000000000008781c */ /* 0x000fe20003f0f018 */
[----:B------:R-:W-:Y:S06]  /*58f0*/  UP2UR UR4, UPR, URZ, 0x2 ;  /* 0x00000002ff047883 */ /* 0x000fec0008000000 */
[----:B------:R-:W-:Y:S06]  /*5900*/  IMAD.U32 R60, RZ, RZ, UR4 ;  /* 0x00000004ff3c7e24 */ /* 0x000fec000f8e00ff */
[----:B------:R-:W-:Y:S02]  /*5910*/  @P0 SHF.R.U32.HI R2, RZ, 0x10, R5 ;  /* 0x00000010ff020819 */ /* 0x000fe40000011605 */
[----:B------:R-:W-:Y:S02]  /*5920*/  @P0 MOV R3, R4 ;  /* 0x0000000400030202 */ /* 0x000fe40000000f00 */
[----:B------:R-:W-:Y:S02]  /*5930*/  @P0 R2UR UR4, R2 ;  /* 0x00000000020402ca */ /* 0x000fe400000e0000 */
[----:B------:R-:W-:Y:S02]  /*5940*/  @P0 LOP3.LUT R4, R5, 0xffff, RZ, 0xc0, !PT ;  /* 0x0000ffff05040812 */ /* 0x000fe400078ec0ff */
[----:B------:R-:W-:Y:S02]  /*5950*/  @P0 R2UR UR6, R3 ;  /* 0x00000000030602ca */ /* 0x000fe400000e0000 */
[----:B------:R-:W-:Y:S07]  /*5960*/  @P0 R2UR UR5, R4 ;  /* 0x00000000040502ca */ /* 0x000fee00000e0000 */
[----:B------:R-:W-:Y:S02]  /*5970*/  @UP1 UMOV UR7, UR4 ;  /* 0x0000000400071c82 */ /* 0x000fe40008000000 */
[----:B------:R-:W-:Y:S02]  /*5980*/  IMAD.U32 R58, RZ, RZ, UR7 ;  /* 0x00000007ff3a7e24 */ /* 0x000fe4000f8e00ff */
[----:B------:R-:W-:Y:S02]  /*5990*/  @UP1 UMOV UR38, UR6 ;  /* 0x0000000600261c82 */ /* 0x000fe40008000000 */
[----:B------:R-:W-:Y:S01]  /*59a0*/  @UP1 UMOV UR37, UR5 ;  /* 0x0000000500251c82 */ /* 0x000fe20008000000 */
[----:B-1----:R-:W-:Y:S05]  /*59b0*/  BRA.U !UP0, `(.L_x_98) ;  /* 0x0000000108cc7547 */ /* 0x002fea000b800000 */
[----:B------:R-:W1:Y:S01]  /*59c0*/  LDCU UR12, c[0x0][0xb20] ;  /* 0x00016400ff0c77ac */ /* 0x000e620008000800 */
[----:B------:R-:W-:Y:S02]  /*59d0*/  UIMAD.WIDE.U32 UR4, UR62, UR59, URZ ;  /* 0x0000003b3e0472a5 */ /* 0x000fe4000f8e00ff */
[----:B------:R-:W-:Y:S02]  /*59e0*/  UIMAD.WIDE.U32 UR6, UR63, UR56, URZ ;  /* 0x000000383f0672a5 */ /* 0x000fe4000f8e00ff */
[----:B------:R-:W-:Y:S02]  /*59f0*/  UISETP.NE.AND UP0, UPT, UR58, 0x1, UPT ;  /* 0x000000013a00788c */ /* 0x000fe4000bf05270 */
[----:B------:R-:W-:Y:S02]  /*5a00*/  UIMAD.WIDE.U32 UR8, UR37, UR59, URZ ;  /* 0x0000003b250872a5 */ /* 0x000fe4000f8e00ff */
[----:B------:R-:W-:Y:S02]  /*5a10*/  UIMAD.WIDE.U32 UR10, UR38, UR56, URZ ;  /* 0x00000038260a72a5 */ /* 0x000fe4000f8e00ff */
[----:B------:R-:W-:Y:S02]  /*5a20*/  UISETP.NE.AND UP1, UPT, UR41, 0x1, UPT ;  /* 0x000000012900788c */ /* 0x000fe4000bf25270 */
[----:B------:R-:W-:Y:S01]  /*5a30*/  UISETP.NE.AND UP2, UPT, UR40, 0x1, UPT ;  /* 0x000000012800788c */ /* 0x000fe2000bf45270 */
[----:B------:R-:W-:Y:S02]  /*5a40*/  UMOV UR4, UR5 ;  /* 0x0000000500047c82 */ /* 0x000fe40008000000 */
[----:B-1----:R-:W-:Y:S03]  /*5a50*/  USHF.R.U32.HI UR5, URZ, UR12, UR4 ;  /* 0x0000000cff057299 */ /* 0x002fe60008011604 */
[----:B------:R-:W-:Y:S02]  /*5a60*/  UMOV UR4, UR7 ;  /* 0x0000000700047c82 */ /* 0x000fe40008000000 */
[----:B------:R-:W-:Y:S02]  /*5a70*/  USHF.R.U32.HI UR7, URZ, UR57, UR4 ;  /* 0x00000039ff077299 */ /* 0x000fe40008011604 */
[----:B------:R-:W-:Y:S02]  /*5a80*/  USEL UR4, UR62, UR5, !UP0 ;  /* 0x000000053e047287 */ /* 0x000fe4000c000000 */
[----:B------:R-:W-:Y:S01]  /*5a90*/  USEL UR7, UR63, UR7, !UP1 ;  /* 0x000000073f077287 */ /* 0x000fe2000c800000 */
[----:B------:R-:W-:Y:S01]  /*5aa0*/  UMOV UR5, UR9 ;  /* 0x0000000900057c82 */ /* 0x000fe20008000000 */
[----:B------:R-:W-:Y:S02]  /*5ab0*/  UIMAD.WIDE.U32 UR8, UR4, UR42, URZ ;  /* 0x0000002a040872a5 */ /* 0x000fe4000f8e00ff */
[----:B------:R-:W-:Y:S03]  /*5ac0*/  USHF.R.U32.HI UR6, URZ, UR12, UR5 ;  /* 0x0000000cff067299 */ /* 0x000fe60008011605 */
[----:B------:R-:W-:Y:S01]  /*5ad0*/  UMOV UR5, UR11 ;  /* 0x0000000b00057c82 */ /* 0x000fe20008000000 */
[----:B------:R-:W-:Y:S02]  /*5ae0*/  UIMAD.WIDE.U32 UR10, UR7, UR42, URZ ;  /* 0x0000002a070a72a5 */ /* 0x000fe4000f8e00ff */
[----:B------:R-:W-:Y:S02]  /*5af0*/  USHF.R.U32.HI UR12, URZ, UR57, UR5 ;  /* 0x00000039ff0c7299 */ /* 0x000fe40008011605 */
[----:B------:R-:W-:Y:S01]  /*5b00*/  USEL UR6, UR37, UR6, !UP0 ;  /* 0x0000000625067287 */ /* 0x000fe2000c000000 */
[----:B------:R-:W-:Y:S02]  /*5b10*/  UMOV UR5, UR9 ;  /* 0x0000000900057c82 */ /* 0x000fe40008000000 */
[----:B------:R-:W-:Y:S01]  /*5b20*/  UMOV UR10, UR11 ;  /* 0x0000000b000a7c82 */ /* 0x000fe20008000000 */
[----:B------:R-:W-:Y:S02]  /*5b30*/  @UP2 USHF.R.U32.HI UR4, URZ, UR43, UR5 ;  /* 0x0000002bff042299 */ /* 0x000fe40008011605 */
[----:B------:R-:W-:Y:S02]  /*5b40*/  @UP2 USHF.R.U32.HI UR7, URZ, UR43, UR10 ;  /* 0x0000002bff072299 */ /* 0x000fe4000801160a */
[----:B------:R-:W-:Y:S02]  /*5b50*/  UIMAD UR4, UR40, UR4, URZ ;  /* 0x00000004280472a4 */ /* 0x000fe4000f8e02ff */
[----:B------:R-:W-:Y:S02]  /*5b60*/  UIMAD.WIDE.U32 UR10, UR6, UR42, URZ ;  /* 0x0000002a060a72a5 */ /* 0x000fe4000f8e00ff */
[----:B------:R-:W-:Y:S02]  /*5b70*/  USEL UR5, UR38, UR12, !UP1 ;  /* 0x0000000c26057287 */ /* 0x000fe4000c800000 */
[----:B------:R-:W-:Y:S02]  /*5b80*/  UIMAD UR8, UR40, UR7, URZ ;  /* 0x00000007280872a4 */ /* 0x000fe4000f8e02ff */
[----:B------:R-:W-:Y:S03]  /*5b90*/  UISETP.GE.AND UP0, UPT, UR6, UR4, UPT ;  /* 0x000000040600728c */ /* 0x000fe6000bf06270 */
[----:B------:R-:W-:Y:S01]  /*5ba0*/  UMOV UR4, UR11 ;  /* 0x0000000b00047c82 */ /* 0x000fe20008000000 */
[----:B------:R-:W-:Y:S02]  /*5bb0*/  UISETP.GE.OR UP0, UPT, UR5, UR8, UP0 ;  /* 0x000000080500728c */ /* 0x000fe40008706670 */
[----:B------:R-:W-:Y:S02]  /*5bc0*/  USHF.R.U32.HI UR4, URZ, UR43, UR4 ;  /* 0x0000002bff047299 */ /* 0x000fe40008011604 */
[----:B------:R-:W-:Y:S02]  /*5bd0*/  UIMAD.WIDE.U32 UR8, UR5, UR42, URZ ;  /* 0x0000002a050872a5 */ /* 0x000fe4000f8e00ff */
[----:B------:R-:W-:Y:S02]  /*5be0*/  USEL UR11, UR6, UR4, !UP2 ;  /* 0x00000004060b7287 */ /* 0x000fe4000d000000 */
[----:B------:R-:W-:Y:S02]  /*5bf0*/  UIADD3 UR8, UPT, UPT, -UR5, URZ, URZ ;  /* 0x000000ff05087290 */ /* 0x000fe4000fffe1ff */
[----:B------:R-:W-:Y:S01]  /*5c00*/  UIADD3 UR10, UPT, UPT, -UR11, URZ, URZ ;  /* 0x000000ff0b0a7290 */ /* 0x000fe2000fffe1ff */
[----:B------:R-:W-:Y:S01]  /*5c10*/  @!UP0 UMOV UR4, UR9 ;  /* 0x0000000900048c82 */ /* 0x000fe20008000000 */
[----:B------:R-:W-:Y:S02]  /*5c20*/  UIADD3 UR9, UPT, UPT, -UR6, URZ, URZ ;  /* 0x000000ff06097290 */ /* 0x000fe4000fffe1ff */
[----:B------:R-:W-:Y:S02]  /*5c30*/  @!UP0 USHF.R.U32.HI UR4, URZ, UR43, UR4 ;  /* 0x0000002bff048299 */ /* 0x000fe40008011604 */
[----:B------:R-:W-:Y:S02]  /*5c40*/  UIMAD UR10, UR40, UR10, UR6 ;  /* 0x0000000a280a72a4 */ /* 0x000fe4000f8e0206 */
[----:B------:R-:W-:Y:S04]  /*5c50*/  @!UP0 USEL UR4, UR5, UR4, !UP2 ;  /* 0x0000000405048287 */ /* 0x000fe8000d000000 */
[----:B------:R-:W-:Y:S02]  /*5c60*/  @!UP0 UIMAD UR10, UR7, UR10, UR4 ;  /* 0x0000000a070a82a4 */ /* 0x000fe4000f8e0204 */
[----:B------:R-:W-:Y:S02]  /*5c70*/  @!UP0 UIADD3 UR11, UPT, UPT, UR11, -UR4, URZ ;  /* 0x800000040b0b8290 */ /* 0x000fe4000fffe0ff */
[----:B------:R-:W-:Y:S02]  /*5c80*/  UIMAD UR7, UR41, UR8, UR38 ;  /* 0x00000008290772a4 */ /* 0x000fe4000f8e0226 */
[----:B------:R-:W-:Y:S02]  /*5c90*/  @!UP0 UIMAD UR6, UR11, UR40, UR5 ;  /* 0x000000280b0682a4 */ /* 0x000fe4000f8e0205 */
[----:B------:R-:W-:Y:S01]  /*5ca0*/  UIMAD UR4, UR58, UR9, UR37 ;  /* 0x000000093a0472a4 */ /* 0x000fe2000f8e0225 */
[----:B------:R-:W-:Y:S02]  /*5cb0*/  @!UP0 UMOV UR5, UR10 ;  /* 0x0000000a00058c82 */ /* 0x000fe40008000000 */
[----:B------:R-:W-:Y:S02]  /*5cc0*/  UIMAD UR38, UR5, UR41, UR7 ;  /* 0x00000029052672a4 */ /* 0x000fe4000f8e0207 */
[----:B------:R-:W-:Y:S11]  /*5cd0*/  UIMAD UR37, UR6, UR58, UR4 ;  /* 0x0000003a062572a4 */ /* 0x000ff6000f8e0204 */
[----:B------:R-:W-:Y:S01]  /*5ce0*/  @!UPT UIADD3 URZ, UPT, UPT, URZ, URZ, URZ ;  /* 0x000000fffffff290 */ /* 0x000fe2000fffe0ff */
.L_x_98:
[----:B------:R-:W-:Y:S01]  /*5cf0*/  UISETP.NE.AND UP0, UPT, UR39, 0x1, UPT ;  /* 0x000000012700788c */ /* 0x000fe2000bf05270 */
[----:B------:R-:W-:Y:S01]  /*5d00*/  R2UR UR11, R59 ;  /* 0x000000003b0b72ca */ /* 0x000fe200000e0000 */
[----:B------:R-:W-:Y:S01]  /*5d10*/  USHF.L.U32 UR50, UR26, 0x6, URZ ;  /* 0x000000061a327899 */ /* 0x000fe200080006ff */
[----:B------:R-:W-:Y:S01]  /*5d20*/  IADD3 R51, PT, PT, R51, 0x1, RZ ;  /* 0x0000000133337810 */ /* 0x000fe20007ffe0ff */
[----:B------:R-:W-:Y:S07]  /*5d30*/  USHF.L.U32 UR49, UR30, 0x6, URZ ;  /* 0x000000061e317899 */ /* 0x000fee00080006ff */
[----:B------:R-:W1:Y:S01]  /*5d40*/  @!UP0 LDCU.128 UR12, c[0x0][0xb10] ;  /* 0x00016200ff0c87ac */ /* 0x000e620008000c00 */
[----:B------:R-:W2:Y:S01]  /*5d50*/  @!UP0 LDCU UR5, c[0x0][0xb0c] ;  /* 0x00016180ff0587ac */ /* 0x000ea20008000800 */
[----:B------:R-:W3:Y:S01]  /*5d60*/  @!UP0 LDCU UR10, c[0x0][0xb20] ;  /* 0x00016400ff0a87ac */ /* 0x000ee20008000800 */
[----:B-1----:R-:W-:Y:S02]  /*5d70*/  UIMAD.WIDE.U32 UR8, UR38, UR12, URZ ;  /* 0x0000000c260872a5 */ /* 0x002fe4000f8e00ff */
[----:B------:R-:W-:Y:S02]  /*5d80*/  UIMAD.WIDE.U32 UR6, UR37, UR15, URZ ;  /* 0x0000000f250672a5 */ /* 0x000fe4000f8e00ff */
[----:B------:R-:W-:Y:S03]  /*5d90*/  @!UP0 UISETP.NE.AND UP1, UPT, UR14, 0x1, UPT ;  /* 0x000000010e00888c */ /* 0x000fe6000bf25270 */
[----:B------:R-:W-:Y:S01]  /*5da0*/  @!UP0 UMOV UR4, UR9 ;  /* 0x0000000900048c82 */ /* 0x000fe20008000000 */
[----:B--2---:R-:W-:Y:S02]  /*5db0*/  @!UP0 UISETP.NE.AND UP2, UPT, UR5, 0x1, UPT ;  /* 0x000000010500888c */ /* 0x004fe4000bf45270 */
[----:B------:R-:W-:Y:S01]  /*5dc0*/  @!UP0 USHF.R.U32.HI UR4, URZ, UR13, UR4 ;  /* 0x0000000dff048299 */ /* 0x000fe20008011604 */
[----:B------:R-:W-:Y:S02]  /*5dd0*/  @!UP0 UMOV UR6, UR7 ;  /* 0x0000000700068c82 */ /* 0x000fe40008000000 */
[----:B---3--:R-:W-:Y:S02]  /*5de0*/  @!UP0 USHF.R.U32.HI UR6, URZ, UR10, UR6 ;  /* 0x0000000aff068299 */ /* 0x008fe40008011606 */
[----:B------:R-:W-:Y:S02]  /*5df0*/  @!UP0 USEL UR7, UR38, UR4, !UP2 ;  /* 0x0000000426078287 */ /* 0x000fe4000d000000 */
[----:B------:R-:W-:Y:S04]  /*5e00*/  @!UP0 USEL UR6, UR37, UR6, !UP1 ;  /* 0x0000000625068287 */ /* 0x000fe8000c800000 */
[----:B------:R-:W-:Y:S02]  /*5e10*/  @!UP0 UIADD3 UR4, UPT, UPT, -UR7, UR6, URZ ;  /* 0x0000000607048290 */ /* 0x000fe4000fffe1ff */
[----:B------:R-:W-:Y:S02]  /*5e20*/  @!UP0 UIADD3 UR6, UPT, UPT, UR7, -UR6, URZ ;  /* 0x8000000607068290 */ /* 0x000fe4000fffe0ff */
[----:B------:R-:W-:Y:S02]  /*5e30*/  @!UP0 UIMAD UR38, UR4, UR5, UR38 ;  /* 0x00000005042682a4 */ /* 0x000fe4000f8e0226 */
[----:B------:R-:W-:Y:S02]  /*5e40*/  @!UP0 UIMAD UR37, UR6, UR14, UR37 ;  /* 0x0000000e062582a4 */ /* 0x000fe4000f8e0225 */
[----:B------:R-:W-:Y:S09]  /*5e50*/  ULOP3.LUT UP0, URZ, UR11, 0x1b0, URZ, 0xc0, !UPT ;  /* 0x000001b00bff7892 */ /* 0x000ff2000f80c0ff */
[----:B------:R-:W-:Y:S05]  /*5e60*/  BRA.U !UP0, `(.L_x_99) ;  /* 0x00000001087c7547 */ /* 0x000fea000b800000 */
[----:B------:R-:W1:Y:S01]  /*5e70*/  LDCU.64 UR8, c[0x4][0x80] ;  /* 0x01001000ff0877ac */ /* 0x000e620008000a00 */
[----:B------:R-:W-:Y:S01]  /*5e80*/  MOV R2, 0x0 ;  /* 0x0000000000027802 */ /* 0x000fe20000000f00 */
[----:B------:R-:W-:Y:S02]  /*5e90*/  HFMA2 R12, -RZ, RZ, 0, 5.9604644775390625e-08 ;  /* 0x00000001ff0c7431 */ /* 0x000fe400000001ff */
[----:B------:R-:W-:Y:S01]  /*5ea0*/  IMAD.MOV.U32 R8, RZ, RZ, 0x70 ;  /* 0x00000070ff087424 */ /* 0x000fe200078e00ff */
[----:B------:R2:W3:Y:S01]  /*5eb0*/  LDC.64 R14, c[0x4][R2] ;  /* 0x01000000020e7b82 */ /* 0x0004e20000000a00 */
[----:B------:R-:W4:Y:S01]  /*5ec0*/  LDCU.64 UR6, c[0x4][0x88] ;  /* 0x01001100ff0677ac */ /* 0x000f220008000a00 */
[----:B------:R-:W-:Y:S01]  /*5ed0*/  IMAD.MOV.U32 R13, RZ, RZ, RZ ;  /* 0x000000ffff0d7224 */ /* 0x000fe200078e00ff */
[----:B------:R-:W2:Y:S01]  /*5ee0*/  LDCU.64 UR4, c[0x4][0x8] ;  /* 0x01000100ff0477ac */ /* 0x000ea20008000a00 */
[----:B-1----:R-:W-:Y:S01]  /*5ef0*/  MOV R5, UR9 ;  /* 0x0000000900057c02 */ /* 0x002fe20008000f00 */
[----:B------:R-:W-:Y:S01]  /*5f00*/  IMAD.U32 R4, RZ, RZ, UR8 ;  /* 0x00000008ff047e24 */ /* 0x000fe2000f8e00ff */
[----:B----4-:R-:W-:Y:S01]  /*5f10*/  MOV R7, UR7 ;  /* 0x0000000700077c02 */ /* 0x010fe20008000f00 */
[----:B------:R-:W-:Y:S01]  /*5f20*/  IMAD.U32 R6, RZ, RZ, UR6 ;  /* 0x00000006ff067e24 */ /* 0x000fe2000f8e00ff */
[----:B--2---:R-:W-:Y:S01]  /*5f30*/  MOV R11, UR5 ;  /* 0x00000005000b7c02 */ /* 0x004fe20008000f00 */
[----:B------:R-:W-:Y:S02]  /*5f40*/  IMAD.U32 R10, RZ, RZ, UR4 ;  /* 0x00000004ff0a7e24 */ /* 0x000fe4000f8e00ff */
[----:B------:R-:W-:Y:S07]  /*5f50*/  LEPC R20, `(.L_x_100) ;  /* 0x000000001014794e */ /* 0x000fee0000000000 */
[----:B---3-5:R-:W-:Y:S05]  /*5f60*/  CALL.ABS.NOINC R14 ;  /* 0x000000000e007343 */ /* 0x028fea0003c00000 */
.L_x_100:
[----:B------:R-:W1:Y:S01]  /*5f70*/  LDCU.64 UR8, c[0x4][0x80] ;  /* 0x01001000ff0877ac */ /* 0x000e620008000a00 */
[----:B------:R-:W2:Y:S01]  /*5f80*/  LDC.64 R2, c[0x4][R2] ;  /* 0x0100000002027b82 */ /* 0x000ea20000000a00 */
[----:B------:R-:W-:Y:S02]  /*5f90*/  HFMA2 R12, -RZ, RZ, 0, 5.9604644775390625e-08 ;  /* 0x00000001ff0c7431 */ /* 0x000fe400000001ff */
[----:B------:R-:W-:Y:S02]  /*5fa0*/  IMAD.MOV.U32 R8, RZ, RZ, 0x70 ;  /* 0x00000070ff087424 */ /* 0x000fe400078e00ff */
[----:B------:R-:W-:Y:S01]  /*5fb0*/  IMAD.MOV.U32 R13, RZ, RZ, RZ ;  /* 0x000000ffff0d7224 */ /* 0x000fe200078e00ff */
[----:B------:R-:W3:Y:S01]  /*5fc0*/  LDCU.64 UR6, c[0x4][0x88] ;  /* 0x01001100ff0677ac */ /* 0x000ee20008000a00 */
[----:B------:R-:W4:Y:S01]  /*5fd0*/  LDCU.64 UR4, c[0x4][0x8] ;  /* 0x01000100ff0477ac */ /* 0x000f220008000a00 */
[----:B-1----:R-:W-:Y:S02]  /*5fe0*/  MOV R4, UR8 ;  /* 0x0000000800047c02 */ /* 0x002fe40008000f00 */
[----:B------:R-:W-:Y:S02]  /*5ff0*/  MOV R5, UR9 ;  /* 0x0000000900057c02 */ /* 0x000fe40008000f00 */
[----:B---3--:R-:W-:Y:S01]  /*6000*/  MOV R7, UR7 ;  /* 0x0000000700077c02 */ /* 0x008fe20008000f00 */
[----:B------:R-:W-:Y:S01]  /*6010*/  IMAD.U32 R6, RZ, RZ, UR6 ;  /* 0x00000006ff067e24 */ /* 0x000fe2000f8e00ff */
[----:B----4-:R-:W-:Y:S01]  /*6020*/  MOV R11, UR5 ;  /* 0x00000005000b7c02 */ /* 0x010fe20008000f00 */
[----:B------:R-:W-:Y:S02]  /*6030*/  IMAD.U32 R10, RZ, RZ, UR4 ;  /* 0x00000004ff0a7e24 */ /* 0x000fe4000f8e00ff */
[----:B------:R-:W-:Y:S07]  /*6040*/  LEPC R20, `(.L_x_99) ;  /* 0x000000001014794e */ /* 0x000fee0000000000 */
[----:B--2---:R-:W-:Y:S05]  /*6050*/  CALL.ABS.NOINC R2 ;  /* 0x0000000002007343 */ /* 0x004fea0003c00000 */
.L_x_99:
[----:B------:R-:W-:Y:S02]  /*6060*/  R2UR UR6, R49 ;  /* 0x00000000310672ca */ /* 0x000fe400000e0000 */
[----:B------:R-:W-:Y:S02]  /*6070*/  R2UR UR5, R57 ;  /* 0x00000000390572ca */ /* 0x000fe400000e0000 */
[----:B------:R-:W-:Y:S02]  /*6080*/  R2UR UR4, R56 ;  /* 0x00000000380472ca */ /* 0x000fe400000e0000 */
[----:B------:R-:W-:Y:S02]  /*6090*/  ISETP.NE.U32.AND P4, PT, R42, RZ, PT ;  /* 0x000000ff2a00720c */ /* 0x000fe40003f85070 */
[----:B------:R-:W-:Y:S02]  /*60a0*/  ISETP.NE.U32.AND P2, PT, RZ, UR60, PT ;  /* 0x0000003cff007c0c */ /* 0x000fe4000bf45070 */
[----:B------:R-:W-:Y:S02]  /*60b0*/  ISETP.NE.AND.EX P4, PT, R43, RZ, PT, P4 ;  /* 0x000000ff2b00720c */ /* 0x000fe40003f85340 */
[----:B------:R-:W-:Y:S01]  /*60c0*/  ISETP.NE.AND.EX P2, PT, RZ, UR61, PT, P2 ;  /* 0x0000003dff007c0c */ /* 0x000fe2000bf45320 */
[----:B------:R-:W-:Y:S02]  /*60d0*/  UISETP.NE.AND UP2, UPT, UR6, URZ, UPT ;  /* 0x000000ff0600728c */ /* 0x000fe4000bf45270 */
[----:B------:R-:W-:Y:S04]  /*60e0*/  UISETP.NE.U32.AND UP0, UPT, UR5, URZ, UPT ;  /* 0x000000ff0500728c */ /* 0x000fe8000bf05070 */
[----:B------:R-:W-:Y:S01]  /*60f0*/  UISETP.NE.AND.EX UP1, UPT, UR4, URZ, UPT, UP0 ;  /* 0x000000ff0400728c */ /* 0x000fe2000bf25300 */
[----:B------:R-:W-:Y:S01]  /*6100*/  PLOP3.LUT P1, PT, PT, PT, UP2, 0x80, 0x8 ;  /* 0x000000000008781c */ /* 0x000fe20003f2f028 */
[----:B------:R-:W-:Y:S03]  /*6110*/  UPLOP3.LUT UP0, UPT, UPT, UPT, UPT, 0x40, 0x4 ;  /* 0x000000000004789c */ /* 0x000fe60003f0e870 */
[----:B------:R-:W-:Y:S06]  /*6120*/  @UP2 UPLOP3.LUT UP0, UPT, UPT, UPT, UP1, 0x80, 0x8 ;  /* 0x000000000008289c */ /* 0x000fec0003f0f010 */
[----:B------:R-:W-:Y:S01]  /*6130*/  PLOP3.LUT P0, PT, PT, PT, UP0, 0x80, 0x8 ;  /* 0x000000000008781c */ /* 0x000fe20003f0f008 */
[----:B------:R-:W-:Y:S01]  /*6140*/  @!UPT UIADD3 URZ, UPT, UPT, URZ, URZ, URZ ;  /* 0x000000fffffff290 */ /* 0x000fe2000fffe0ff */
[----:B------:R-:W-:Y:S11]  /*6150*/  BRA.U !UP1, `(.L_x_101) ;  /* 0x0000000109407547 */ /* 0x000ff6000b800000 */
[----:B------:R-:W-:Y:S01]  /*6160*/  UISETP.NE.U32.AND UP0, UPT, UR60, URZ, UPT ;  /* 0x000000ff3c00728c */ /* 0x000fe2000bf05070 */
[----:B------:R-:W-:Y:S01]  /*6170*/  R2UR UR6, R57 ;  /* 0x00000000390672ca */ /* 0x000fe200000e0000 */
[----:B------:R-:W1:Y:S01]  /*6180*/  LDCU.64 UR8, c[0x0][0x358] ;  /* 0x00006b00ff0877ac */ /* 0x000e620008000a00 */
[----:B------:R-:W-:Y:S02]  /*6190*/  HFMA2 R45, -RZ, RZ, 0, 5.9604644775390625e-08 ;  /* 0x00000001ff2d7431 */ /* 0x000fe400000001ff */
[----:B------:R-:W-:Y:S01]  /*61a0*/  IMAD.MOV.U32 R0, RZ, RZ, 0x1 ;  /* 0x00000001ff007424 */ /* 0x000fe200078e00ff */
[----:B------:R-:W-:Y:S06]  /*61b0*/  UISETP.NE.AND.EX UP0, UPT, UR61, URZ, UPT, UP0 ;  /* 0x000000ff3d00728c */ /* 0x000fec000bf05300 */
[----:B------:R-:W-:Y:S05]  /*61c0*/  PLOP3.LUT P3, PT, PT, PT, UP0, 0x80, 0x8 ;  /* 0x000000000008781c */ /* 0x000fea0003f6f008 */
[----:B------:R-:W2:Y:S01]  /*61d0*/  @UP0 LDCU.64 UR4, c[0x0][0x888] ;  /* 0x00011100ff0407ac */ /* 0x000ea20008000a00 */
[----:B------:R-:W-:Y:S07]  /*61e0*/  @UP0 UIMAD UR6, UR36, UR6, URZ ;  /* 0x00000006240602a4 */ /* 0x000fee000f8e02ff */
[----:B------:R-:W-:Y:S01]  /*61f0*/  @!P3 PRMT R45, R0, 0x7610, R45 ;  /* 0x00007610002db816 */ /* 0x000fe2000000002d */
[----:B--2---:R-:W-:Y:S06]  /*6200*/  @UP0 UIMAD.WIDE UR4, UR6, 0x4, UR4 ;  /* 0x00000004060408a5 */ /* 0x004fec000f8e0204 */
[----:B-----5:R-:W-:Y:S02]  /*6210*/  IMAD.U32 R26, RZ, RZ, UR4 ;  /* 0x00000004ff1a7e24 */ /* 0x020fe4000f8e00ff */
[----:B------:R-:W-:Y:S03]  /*6220*/  IMAD.U32 R27, RZ, RZ, UR5 ;  /* 0x00000005ff1b7e24 */ /* 0x000fe6000f8e00ff */
[----:B------:R-:W2:Y:S02]  /*6230*/  @!UP0 LDCU UR4, c[0x0][0x880] ;  /* 0x00011000ff0487ac */ /* 0x000ea40008000800 */
[----:B-1----:R1:W5:Y:S02]  /*6240*/  @P3 LDG.E R26, desc[UR8][R26.64] ;  /* 0x000000081a1a3981 */ /* 0x002364000c1e1900 */
[----:B-12---:R-:W-:Y:S02]  /*6250*/  @!P3 MOV R26, UR4 ;  /* 0x00000004001abc02 */ /* 0x006fe40008000f00 */
.L_x_101:
[----:B------:R-:W-:Y:S05]  /*6260*/  @!P4 BRA `(.L_x_102) ;  /* 0x000000000024c947 */ /* 0x000fea0003800000 */
[----:B------:R-:W-:Y:S01]  /*6270*/  ISETP.NE.U32.AND P3, PT, R40, RZ, PT ;  /* 0x000000ff2800720c */ /* 0x000fe20003f65070 */
[----:B------:R-:W1:Y:S03]  /*6280*/  LDCU.64 UR4, c[0x0][0x358] ;  /* 0x00006b00ff0477ac */ /* 0x000e660008000a00 */
[----:B------:R-:W-:Y:S11]  /*6290*/  ISETP.NE.AND.EX P3, PT, R41, RZ, PT, P3 ;  /* 0x000000ff2900720c */ /* 0x000ff60003f65330 */
[----:B------:R-:W-:Y:S02]  /*62a0*/  @!UPT UIADD3 URZ, UPT, UPT, URZ, URZ, URZ ;  /* 0x000000fffffff290 */ /* 0x000fe4000fffe0ff */
[----:B------:R-:W2:Y:S01]  /*62b0*/  @P3 LDC.64 R2, c[0x0][0x8a8] ;  /* 0x00022a00ff023b82 */ /* 0x000ea20000000a00 */
[----:B------:R-:W-:Y:S04]  /*62c0*/  @P3 IMAD R0, R42, UR36, RZ ;  /* 0x000000242a003c24 */ /* 0x000fe8000f8e02ff */
[----:B--2---:R-:W-:Y:S05]  /*62d0*/  @P3 IMAD.WIDE R2, R0, 0x4, R2 ;  /* 0x0000000400023825 */ /* 0x004fea00078e0202 */
[----:B-1---5:R1:W5:Y:S02]  /*62e0*/  @P3 LDG.E R24, desc[UR4][R2.64] ;  /* 0x0000000402183981 */ /* 0x022364000c1e1900 */
[----:B-1----:R-:W2:Y:S02]  /*62f0*/  @!P3 LDC R24, c[0x0][0x8a0] ;  /* 0x00022800ff18bb82 */ /* 0x002ea40000000800 */
.L_x_102:
[----:B-----5:R-:W-:Y:S01]  /*6300*/  FSETP.NEU.AND P3, PT, R26, RZ, PT ;  /* 0x000000ff1a00720b */ /* 0x020fe20003f6d000 */
[----:B------:R-:W-:Y:S01]  /*6310*/  IMAD.U32 R2, RZ, RZ, UR46 ;  /* 0x0000002eff027e24 */ /* 0x000fe2000f8e00ff */
[----:B------:R-:W-:Y:S01]  /*6320*/  SEL R5, RZ, 0xffffffff, P2 ;  /* 0xffffffffff057807 */ /* 0x000fe20001000000 */
[----:B------:R-:W-:Y:S01]  /*6330*/  ULOP3.LUT UR4, UR55, 0x1, URZ, 0x3c, !UPT ;  /* 0x0000000137047892 */ /* 0x000fe2000f8e3cff */
[----:B------:R-:W-:Y:S01]  /*6340*/  @P1 LOP3.LUT P2, RZ, R45, 0xff, RZ, 0xc0, !PT ;  /* 0x000000ff2dff1812 */ /* 0x000fe2000784c0ff */
[----:B------:R-:W-:Y:S01]  /*6350*/  BSSY B1, `(.L_x_103) ;  /* 0x000003d000017945 */ /* 0x000fe20003800000 */
[----:B------:R-:W-:Y:S01]  /*6360*/  @P1 SEL R0, RZ, 0xffffffff, P3 ;  /* 0xffffffffff001807 */ /* 0x000fe20001800000 */
[----:B------:R-:W-:Y:S01]  /*6370*/  IMAD.MOV.U32 R65, RZ, RZ, 0x1 ;  /* 0x00000001ff417424 */ /* 0x000fe200078e00ff */
[----:B------:R-:W-:Y:S01]  /*6380*/  LEA R2, R2, UR44, 0x3 ;  /* 0x0000002c02027c11 */ /* 0x000fe2000f8e18ff */
[----:B------:R-:W-:Y:S01]  /*6390*/  IMAD.U32 R63, RZ, RZ, UR4 ;  /* 0x00000004ff3f7e24 */ /* 0x000fe2000f8e00ff */
[----:B------:R-:W-:Y:S01]  /*63a0*/  @P0 SEL R0, R5, R0, !P2 ;  /* 0x0000000005000207 */ /* 0x000fe20005000000 */
[----:B------:R-:W-:Y:S01]  /*63b0*/  IMAD.U32 R64, RZ, RZ, UR46 ;  /* 0x0000002eff407e24 */ /* 0x000fe2000f8e00ff */
[----:B------:R-:W-:Y:S02]  /*63c0*/  LEA R27, R22, UR44, 0x3 ;  /* 0x0000002c161b7c11 */ /* 0x000fe4000f8e18ff */
[----:B------:R-:W-:Y:S02]  /*63d0*/  CS2R R38, SRZ ;  /* 0x0000000000267805 */ /* 0x000fe4000001ff00 */
[----:B------:R-:W-:Y:S02]  /*63e0*/  @P1 LOP3.LUT R0, R0, 0x1, RZ, 0xc0, !PT ;  /* 0x0000000100001812 */ /* 0x000fe400078ec0ff */
[----:B------:R-:W-:Y:S02]  /*63f0*/  CS2R R36, SRZ ;  /* 0x0000000000247805 */ /* 0x000fe4000001ff00 */
[----:B------:R-:W-:Y:S02]  /*6400*/  SHF.L.U32 R3, R53, 0x1f, RZ ;  /* 0x0000001f35037819 */ /* 0x000fe400000006ff */
[----:B------:R-:W-:Y:S02]  /*6410*/  CS2R R30, SRZ ;  /* 0x00000000001e7805 */ /* 0x000fe4000001ff00 */
[----:B------:R-:W-:Y:S02]  /*6420*/  ISETP.NE.U32.OR P5, PT, R0, 0x1, !P1 ;  /* 0x000000010000780c */ /* 0x000fe40004fa5470 */
[----:B------:R-:W-:Y:S02]  /*6430*/  CS2R R28, SRZ ;  /* 0x00000000001c7805 */ /* 0x000fe4000001ff00 */
[----:B------:R-:W-:Y:S02]  /*6440*/  PLOP3.LUT P2, PT, PT, PT, UP1, 0x80, 0x8 ;  /* 0x000000000008781c */ /* 0x000fe40003f4f018 */
[----:B------:R-:W-:Y:S02]  /*6450*/  LEA.HI R25, R22, R22, RZ, 0x1 ;  /* 0x0000001616197211 */ /* 0x000fe400078f08ff */
[----:B------:R-:W-:Y:S02]  /*6460*/  LOP3.LUT P4, R50, R45, 0xff, RZ, 0xc0, !PT ;  /* 0x000000ff2d327812 */ /* 0x000fe4000788c0ff */
[----:B------:R-:W-:Y:S02]  /*6470*/  SEL R4, RZ, 0xffffffff, P3 ;  /* 0xffffffffff047807 */ /* 0x000fe40001800000 */
[----:B------:R-:W-:Y:S02]  /*6480*/  P2R R61, PR, RZ, 0x20 ;  /* 0x00000020ff3d7803 */ /* 0x000fe40000000000 */
[----:B------:R-:W-:Y:S03]  /*6490*/  @P5 SHF.L.U32 R0, R63, 0x1f, RZ ;  /* 0x0000001f3f005819 */ /* 0x000fe600000006ff */
[----:B------:R-:W-:Y:S01]  /*64a0*/  @P2 SEL R4, R5, R4, !P4 ;  /* 0x0000000405042207 */ /* 0x000fe20006000000 */
[----:B------:R1:W3:Y:S03]  /*64b0*/  @P5 SYNCS.PHASECHK.TRANS64.TRYWAIT P1, [R2+URZ+0xd0], R0 ;  /* 0x0000d000020055a7 */ /* 0x0002e600080211ff */
[----:B------:R-:W-:Y:S04]  /*64c0*/  LOP3.LUT R4, R4, 0x1, RZ, 0xc0, !PT ;  /* 0x0000000104047812 */ /* 0x000fe800078ec0ff */
[----:B------:R-:W-:Y:S04]  /*64d0*/  ISETP.NE.U32.AND P2, PT, R4, 0x1, PT ;  /* 0x000000010400780c */ /* 0x000fe80003f45070 */
[----:B------:R-:W-:Y:S01]  /*64e0*/  P2R R66, PR, RZ, 0x4 ;  /* 0x00000004ff427803 */ /* 0x000fe20000000000 */
[----:B------:R4:W2:Y:S01]  /*64f0*/  SYNCS.PHASECHK.TRANS64.TRYWAIT P0, [R27+URZ+0x130], R3 ;  /* 0x000130031b0075a7 */ /* 0x0008a200080011ff */
[C---:B-1----:R-:W-:Y:S01]  /*6500*/  IMAD.SHL.U32 R0, R25.reuse, 0x20, RZ ;  /* 0x0000002019007824 */ /* 0x042fe200078e00ff */
[----:B------:R-:W-:Y:S04]  /*6510*/  LOP3.LUT R25, R25, 0xffe, RZ, 0xc0, !PT ;  /* 0x00000ffe19197812 */ /* 0x000fe800078ec0ff */
[----:B------:R-:W-:Y:S01]  /*6520*/  LOP3.LUT R0, R0, 0xffffffc0, RZ, 0xc0, !PT ;  /* 0xffffffc000007812 */ /* 0x000fe200078ec0ff */
[----:B------:R-:W-:Y:S04]  /*6530*/  IMAD.IADD R25, R22, 0x1, -R25 ;  /* 0x0000000116197824 */ /* 0x000fe800078e0a19 */
[----:B------:R-:W-:Y:S04]  /*6540*/  IMAD.IADD R0, R23, 0x1, R0 ;  /* 0x0000000117007824 */ /* 0x000fe800078e0200 */
[----:B------:R-:W-:Y:S01]  /*6550*/  IMAD R25, R25, 0x100000, R0 ;  /* 0x0010000019197824 */ /* 0x000fe200078e0200 */
[----:B---3--:R-:W-:Y:S01]  /*6560*/  @P5 SEL R65, RZ, 0x1, !P1 ;  /* 0x00000001ff415807 */ /* 0x008fe20004800000 */
[----:B----4-:R-:W-:Y:S06]  /*6570*/  @!P5 BRA `(.L_x_104) ;  /* 0x000000000068d947 */ /* 0x010fec0003800000 */
[----:B------:R-:W-:Y:S01]  /*6580*/  HFMA2 R31, -RZ, RZ, 0, 0 ;  /* 0x00000000ff1f7431 */ /* 0x000fe200000001ff */
[----:B------:R-:W-:Y:S01]  /*6590*/  ISETP.NE.AND P1, PT, R65, RZ, PT ;  /* 0x000000ff4100720c */ /* 0x000fe20003f25270 */
[----:B------:R-:W-:Y:S01]  /*65a0*/  IMAD.U32 R0, RZ, RZ, UR46 ;  /* 0x0000002eff007e24 */ /* 0x000fe2000f8e00ff */
[----:B------:R-:W-:Y:S11]  /*65b0*/  BSSY B0, `(.L_x_105) ;  /* 0x0000005000007945 */ /* 0x000ff60003800000 */
[----:B------:R-:W-:Y:S05]  /*65c0*/  @P1 BRA `(.L_x_106) ;  /* 0x00000000000c1947 */ /* 0x000fea0003800000 */
[----:B------:R-:W-:Y:S04]  /*65d0*/  SHF.L.U32 R4, R63, 0x1f, RZ ;  /* 0x0000001f3f047819 */ /* 0x000fe800000006ff */
[----:B------:R-:W1:Y:S02]  /*65e0*/  SYNCS.PHASECHK.TRANS64.TRYWAIT P1, [R2+URZ+0xd0], R4 ;  /* 0x0000d004020075a7 */ /* 0x000e6400080211ff */
[----:B-1----:R-:W-:Y:S05]  /*65f0*/  @!P1 BRA `(.L_x_107) ;  /* 0x00000020008c9947 */ /* 0x002fea0003800000 */
.L_x_106:
[----:B------:R-:W-:Y:S05]  /*6600*/  BSYNC B0 ;  /* 0x0000000000007941 */ /* 0x000fea0003800000 */
.L_x_105:
[----:B------:R-:W-:Y:S01]  /*6610*/  ISETP.NE.AND P1, PT, R66, RZ, PT ;  /* 0x000000ff4200720c */ /* 0x000fe20003f25270 */
[----:B------:R-:W-:Y:S01]  /*6620*/  IMAD.MOV.U32 R30, RZ, RZ, RZ ;  /* 0x000000ffff1e7224 */ /* 0x000fe200078e00ff */
[----:B------:R-:W-:Y:S02]  /*6630*/  CS2R R28, SRZ ;  /* 0x00000000001c7805 */ /* 0x000fe4000001ff00 */
[----:B------:R-:W-:Y:S02]  /*6640*/  CS2R R38, SRZ ;  /* 0x0000000000267805 */ /* 0x000fe4000001ff00 */
[----:B------:R-:W-:Y:S07]  /*6650*/  CS2R R36, SRZ ;  /* 0x0000000000247805 */ /* 0x000fee000001ff00 */
[----:B-1----:R-:W-:Y:S01]  /*6660*/  @P1 IMAD R2, R0, 0x800, R44 ;  /* 0x0000080000021824 */ /* 0x002fe200078e022c */
[----:B------:R-:W-:Y:S05]  /*6670*/  @P1 WARPSYNC.ALL ;  /* 0x0000000000001948 */ /* 0x000fea0003800000 */
[----:B------:R-:W-:Y:S01]  /*6680*/  @P1 LEA R2, R2, UR44, 0x1 ;  /* 0x0000002c02021c11 */ /* 0x000fe2000f8e08ff */
[----:B------:R-:W-:Y:S04]  /*6690*/  UIADD3 UR4, UPT, UPT, UR46, 0x1, URZ ;  /* 0x000000012e047890 */ /* 0x000fe8000fffe0ff */
[----:B------:R1:W3:Y:S01]  /*66a0*/  @P1 LDSM.16.M88.4 R28, [R2+0x200] ;  /* 0x00020000021c183b */ /* 0x0002e20000000200 */
[----:B------:R-:W-:Y:S01]  /*66b0*/  UISETP.NE.AND UP0, UPT, UR4, 0x3, UPT ;  /* 0x000000030400788c */ /* 0x000fe2000bf05270 */
[----:B------:R-:W-:Y:S03]  /*66c0*/  @P1 IMAD R0, R54, 0x2, R2 ;  /* 0x0000000236001824 */ /* 0x000fe600078e0202 */
[----:B------:R-:W-:Y:S02]  /*66d0*/  USEL UR5, URZ, 0x1, UP0 ;  /* 0x00000001ff057887 */ /* 0x000fe40008000000 */
[----:B------:R1:W4:Y:S01]  /*66e0*/  @P1 LDSM.16.M88.4 R36, [R0+0x200] ;  /* 0x000200000024183b */ /* 0x0003220000000200 */
[----:B------:R-:W-:Y:S03]  /*66f0*/  USEL UR4, UR4, URZ, UP0 ;  /* 0x000000ff04047287 */ /* 0x000fe60008000000 */
[----:B------:R-:W-:Y:S03]  /*6700*/  LOP3.LUT R63, R63, UR5, RZ, 0x3c, !PT ;  /* 0x000000053f3f7c12 */ /* 0x000fe6000f8e3cff */
[----:B------:R-:W-:Y:S02]  /*6710*/  IMAD.U32 R64, RZ, RZ, UR4 ;  /* 0x00000004ff407e24 */ /* 0x000fe4000f8e00ff */
.L_x_104:
[----:B------:R-:W-:Y:S05]  /*6720*/  BSYNC B1 ;  /* 0x0000000000017941 */ /* 0x000fea0003800000 */
.L_x_103:
[----:B-1----:R-:W-:Y:S04]  /*6730*/  SHF.R.U32.HI R0, RZ, 0x15, R25 ;  /* 0x00000015ff007819 */ /* 0x002fe80000011619 */
[----:B------:R-:W-:Y:S01]  /*6740*/  LOP3.LUT P1, RZ, R0, 0x3, R46, 0x48, !PT ;  /* 0x0000000300ff7812 */ /* 0x000fe2000782482e */
[----:B------:R-:W-:Y:S01]  /*6750*/  @!UPT UIADD3 URZ, UPT, UPT, URZ, URZ, URZ ;  /* 0x000000fffffff290 */ /* 0x000fe2000fffe0ff */
[----:B--2---:R-:W-:Y:S11]  /*6760*/  @P0 BRA `(.L_x_108) ;  /* 0x0000000000080947 */ /* 0x004ff60003800000 */
[----:B------:R-:W1:Y:S02]  /*6770*/  SYNCS.PHASECHK.TRANS64.TRYWAIT P0, [R27+URZ+0x130], R3 ;  /* 0x000130031b0075a7 */ /* 0x000e6400080011ff */
[----:B-1----:R-:W-:Y:S05]  /*6780*/  @!P0 BRA `(.L_x_109) ;  /* 0x00000020003c8947 */ /* 0x002fea0003800000 */
.L_x_108:
[----:B------:R-:W-:Y:S05]  /*6790*/  @!P1 BRA `(.L_x_110) ;  /* 0x0000000000409947 */ /* 0x000fea0003800000 */
[----:B------:R-:W2:Y:S01]  /*67a0*/  LDCU.64 UR8, c[0x4][0x70] ;  /* 0x01000e00ff0877ac */ /* 0x000ea20008000a00 */
[----:B-1----:R-:W-:Y:S01]  /*67b0*/  MOV R3, 0x0 ;  /* 0x0000000000037802 */ /* 0x002fe20000000f00 */
[----:B------:R-:W-:Y:S02]  /*67c0*/  HFMA2 R12, -RZ, RZ, 0, 5.9604644775390625e-08 ;  /* 0x00000001ff0c7431 */ /* 0x000fe400000001ff */
[----:B------:R-:W-:Y:S02]  /*67d0*/  IMAD.MOV.U32 R8, RZ, RZ, 0x192 ;  /* 0x00000192ff087424 */ /* 0x000fe400078e00ff */
[----:B------:R-:W-:Y:S01]  /*67e0*/  IMAD.MOV.U32 R13, RZ, RZ, RZ ;  /* 0x000000ffff0d7224 */ /* 0x000fe200078e00ff */
[----:B------:R-:W1:Y:S01]  /*67f0*/  LDCU.64 UR6, c[0x4][0x78] ;  /* 0x01000f00ff0677ac */ /* 0x000e620008000a00 */
[----:B------:R-:W3:Y:S01]  /*6800*/  LDC.64 R2, c[0x4][R3] ;  /* 0x0100000003027b82 */ /* 0x000ee20000000a00 */
[----:B------:R-:W5:Y:S01]  /*6810*/  LDCU.64 UR4, c[0x4][0x10] ;  /* 0x01000200ff0477ac */ /* 0x000f620008000a00 */
[----:B--2---:R-:W-:Y:S01]  /*6820*/  MOV R5, UR9 ;  /* 0x0000000900057c02 */ /* 0x004fe20008000f00 */
[----:B------:R-:W-:Y:S01]  /*6830*/  IMAD.U32 R4, RZ, RZ, UR8 ;  /* 0x00000008ff047e24 */ /* 0x000fe2000f8e00ff */
[----:B-1----:R-:W-:Y:S01]  /*6840*/  MOV R7, UR7 ;  /* 0x0000000700077c02 */ /* 0x002fe20008000f00 */
[----:B------:R-:W-:Y:S01]  /*6850*/  IMAD.U32 R6, RZ, RZ, UR6 ;  /* 0x00000006ff067e24 */ /* 0x000fe2000f8e00ff */
[----:B-----5:R-:W-:Y:S01]  /*6860*/  MOV R11, UR5 ;  /* 0x00000005000b7c02 */ /* 0x020fe20008000f00 */
[----:B------:R-:W-:Y:S02]  /*6870*/  IMAD.U32 R10, RZ, RZ, UR4 ;  /* 0x00000004ff0a7e24 */ /* 0x000fe4000f8e00ff */
[----:B------:R-:W-:Y:S07]  /*6880*/  LEPC R20, `(.L_x_110) ;  /* 0x000000001014794e */ /* 0x000fee0000000000 */
[----:B---34-:R-:W-:Y:S05]  /*6890*/  CALL.ABS.NOINC R2 ;  /* 0x0000000002007343 */ /* 0x018fea0003c00000 */
.L_x_110:
[----:B-1-3--:R-:W-:Y:S01]  /*68a0*/  SHF.L.U32 R3, R28, 0x10, RZ ;  /* 0x000000101c037819 */ /* 0x00afe200000006ff */
[----:B------:R-:W-:Y:S05]  /*68b0*/  WARPSYNC.ALL ;  /* 0x0000000000007948 */ /* 0x000fea0003800000 */
[----:B------:R-:W-:Y:S01]  /*68c0*/  R2UR UR4, R25 ;  /* 0x00000000190472ca */ /* 0x000fe200000e0000 */
[----:B------:R-:W-:Y:S01]  /*68d0*/  BSSY.RECONVERGENT B0, `(.L_x_111) ;  /* 0x0000051000007945 */ /* 0x000fe20003800200 */
[----:B------:R-:W-:Y:S02]  /*68e0*/  SHF.L.U32 R20, R30, 0x10, RZ ;  /* 0x000000101e147819 */ /* 0x000fe400000006ff */
[----:B------:R-:W-:Y:S02]  /*68f0*/  SHF.L.U32 R62, R54, 0x1, RZ ;  /* 0x00000001363e7819 */ /* 0x000fe400000006ff */
[----:B------:R-:W-:Y:S07]  /*6900*/  ISETP.NE.AND P0, PT, R55, RZ, PT ;  /* 0x000000ff3700720c */ /* 0x000fee0003f05270 */
[----:B------:R-:W1:Y:S02]  /*6910*/  LDTM.16dp256bit.x4 R4, tmem[UR4] ;  /* 0x00000004000479ee */ /* 0x000e640008120000 */
[----:B-1----:R-:W-:Y:S01]  /*6920*/  FMUL R0, R24, R4 ;  /* 0x0000000418007220 */ /* 0x002fe20000400000 */
[----:B------:R-:W-:Y:S01]  /*6930*/  LOP3.LUT R4, R28, 0xffff0000, RZ, 0xc0, !PT ;  /* 0xffff00001c047812 */ /* 0x000fe200078ec0ff */
[----:B------:R-:W-:Y:S01]  /*6940*/  FMUL R2, R24, R5 ;  /* 0x0000000518027220 */ /* 0x000fe20000400000 */
[C---:B------:R-:W-:Y:S01]  /*6950*/  SHF.L.U32 R5, R29.reuse, 0x10, RZ ;  /* 0x000000101d057819 */ /* 0x040fe200000006ff */
[----:B------:R-:W-:Y:S01]  /*6960*/  FFMA R0, R26, R3, R0 ;  /* 0x000000031a007223 */ /* 0x000fe20000000000 */
[----:B------:R-:W-:Y:S01]  /*6970*/  FMUL R3, R24, R6 ;  /* 0x0000000618037220 */ /* 0x000fe20000400000 */
[----:B------:R-:W-:Y:S01]  /*6980*/  LOP3.LUT R6, R29, 0xffff0000, RZ, 0xc0, !PT ;  /* 0xffff00001d067812 */ /* 0x000fe200078ec0ff */
[----:B------:R-:W-:Y:S01]  /*6990*/  FFMA R2, R26, R4, R2 ;  /* 0x000000041a027223 */ /* 0x000fe20000000002 */
[----:B------:R-:W-:Y:S01]  /*69a0*/  FMUL R7, R24, R7 ;  /* 0x0000000718077220 */ /* 0x000fe20000400000 */
[----:B------:R-:W-:Y:S01]  /*69b0*/  FFMA R3, R26, R5, R3 ;  /* 0x000000051a037223 */ /* 0x000fe20000000003 */
[C---:B------:R-:W-:Y:S01]  /*69c0*/  FMUL R4, R24.reuse, R8 ;  /* 0x0000000818047220 */ /* 0x040fe20000400000 */
[----:B------:R-:W-:Y:S01]  /*69d0*/  FMUL R5, R24, R9 ;  /* 0x0000000918057220 */ /* 0x000fe20000400000 */
[----:B------:R-:W-:Y:S01]  /*69e0*/  F2FP.BF16.F32.PACK_AB R32, R2, R0 ;  /* 0x000000000220723e */ /* 0x000fe200000010ff */
[----:B------:R-:W-:Y:S01]  /*69f0*/  FFMA R7, R26, R6, R7 ;  /* 0x000000061a077223 */ /* 0x000fe20000000007 */
[----:B------:R-:W-:Y:S01]  /*6a00*/  LOP3.LUT R0, R30, 0xffff0000, RZ, 0xc0, !PT ;  /* 0xffff00001e007812 */ /* 0x000fe200078ec0ff */
[----:B------:R-:W-:Y:S01]  /*6a10*/  FFMA R4, R26, R20, R4 ;  /* 0x000000141a047223 */ /* 0x000fe20000000004 */
[----:B------:R-:W-:Y:S01]  /*6a20*/  SHF.L.U32 R2, R31, 0x10, RZ ;  /* 0x000000101f027819 */ /* 0x000fe200000006ff */
[----:B------:R-:W-:Y:S01]  /*6a30*/  FMUL R6, R24, R10 ;  /* 0x0000000a18067220 */ /* 0x000fe20000400000 */
[----:B------:R-:W-:Y:S01]  /*6a40*/  F2FP.BF16.F32.PACK_AB R33, R7, R3 ;  /* 0x000000030721723e */ /* 0x000fe200000010ff */
[C---:B------:R-:W-:Y:S01]  /*6a50*/  FFMA R5, R26.reuse, R0, R5 ;  /* 0x000000001a057223 */ /* 0x040fe20000000005 */
[----:B------:R-:W-:Y:S01]  /*6a60*/  LOP3.LUT R3, R31, 0xffff0000, RZ, 0xc0, !PT ;  /* 0xffff00001f037812 */ /* 0x000fe200078ec0ff */
[----:B------:R-:W-:Y:S01]  /*6a70*/  FFMA R6, R26, R2, R6 ;  /* 0x000000021a067223 */ /* 0x000fe20000000006 */
[----:B----4-:R-:W-:Y:S01]  /*6a80*/  SHF.L.U32 R7, R36, 0x10, RZ ;  /* 0x0000001024077819 */ /* 0x010fe200000006ff */
[----:B------:R-:W-:Y:S01]  /*6a90*/  FMUL R11, R24, R11 ;  /* 0x0000000b180b7220 */ /* 0x000fe20000400000 */
[----:B------:R-:W-:Y:S01]  /*6aa0*/  LOP3.LUT R0, R36, 0xffff0000, RZ, 0xc0, !PT ;  /* 0xffff000024007812 */ /* 0x000fe200078ec0ff */
[C---:B------:R-:W-:Y:S01]  /*6ab0*/  FMUL R8, R24.reuse, R12 ;  /* 0x0000000c18087220 */ /* 0x040fe20000400000 */
[----:B------:R-:W-:Y:S01]  /*6ac0*/  SHF.L.U32 R2, R37, 0x10, RZ ;  /* 0x0000001025027819 */ /* 0x000fe200000006ff */
[----:B------:R-:W-:Y:S01]  /*6ad0*/  FMUL R9, R24, R13 ;  /* 0x0000000d18097220 */ /* 0x000fe20000400000 */
[----:B------:R-:W-:Y:S01]  /*6ae0*/  F2FP.BF16.F32.PACK_AB R34, R5, R4 ;  /* 0x000000040522723e */ /* 0x000fe200000010ff */
[C---:B------:R-:W-:Y:S01]  /*6af0*/  FFMA R11, R26.reuse, R3, R11 ;  /* 0x000000031a0b7223 */ /* 0x040fe2000000000b */
[----:B------:R-:W-:Y:S01]  /*6b00*/  MOV R5, UR46 ;  /* 0x0000002e00057c02 */ /* 0x000fe20008000f00 */
[C---:B------:R-:W-:Y:S01]  /*6b10*/  FFMA R8, R26.reuse, R7, R8 ;  /* 0x000000071a087223 */ /* 0x040fe20000000008 */
[----:B------:R-:W-:Y:S01]  /*6b20*/  SHF.L.U32 R3, R39, 0x10, RZ ;  /* 0x0000001027037819 */ /* 0x000fe200000006ff */
[----:B------:R-:W-:Y:S01]  /*6b30*/  FFMA R9, R26, R0, R9 ;  /* 0x000000001a097223 */ /* 0x000fe20000000009 */
[----:B------:R-:W-:Y:S01]  /*6b40*/  LOP3.LUT R0, R37, 0xffff0000, RZ, 0xc0, !PT ;  /* 0xffff000025007812 */ /* 0x000fe200078ec0ff */
[C---:B------:R-:W-:Y:S01]  /*6b50*/  FMUL R10, R24.reuse, R14 ;  /* 0x0000000e180a7220 */ /* 0x040fe20000400000 */
[----:B------:R-:W-:Y:S01]  /*6b60*/  LOP3.LUT R4, R39, 0xffff0000, RZ, 0xc0, !PT ;  /* 0xffff000027047812 */ /* 0x000fe200078ec0ff */
[C---:B------:R-:W-:Y:S01]  /*6b70*/  FMUL R15, R24.reuse, R15 ;  /* 0x0000000f180f7220 */ /* 0x040fe20000400000 */
[----:B------:R-:W-:Y:S01]  /*6b80*/  FMUL R12, R24, R16 ;  /* 0x00000010180c7220 */ /* 0x000fe20000400000 */
[----:B------:R-:W-:Y:S01]  /*6b90*/  FFMA R10, R26, R2, R10 ;  /* 0x000000021a0a7223 */ /* 0x000fe2000000000a */
[----:B------:R-:W-:Y:S01]  /*6ba0*/  LOP3.LUT R2, R38, 0xffff0000, RZ, 0xc0, !PT ;  /* 0xffff000026027812 */ /* 0x000fe200078ec0ff */
[----:B------:R-:W-:Y:S01]  /*6bb0*/  FFMA R15, R26, R0, R15 ;  /* 0x000000001a0f7223 */ /* 0x000fe2000000000f */
[----:B------:R-:W-:Y:S01]  /*6bc0*/  SHF.L.U32 R0, R38, 0x10, RZ ;  /* 0x0000001026007819 */ /* 0x000fe200000006ff */
[C---:B------:R-:W-:Y:S01]  /*6bd0*/  FMUL R13, R24.reuse, R17 ;  /* 0x00000011180d7220 */ /* 0x040fe20000400000 */
[C---:B------:R-:W-:Y:S01]  /*6be0*/  FMUL R14, R24.reuse, R18 ;  /* 0x00000012180e7220 */ /* 0x040fe20000400000 */
[----:B------:R-:W-:Y:S01]  /*6bf0*/  FMUL R19, R24, R19 ;  /* 0x0000001318137220 */ /* 0x000fe20000400000 */
[----:B------:R-:W-:Y:S01]  /*6c00*/  LEA R5, R5, R44, 0xb ;  /* 0x0000002c05057211 */ /* 0x000fe200078e58ff */
[C---:B------:R-:W-:Y:S01]  /*6c10*/  FFMA R12, R26.reuse, R0, R12 ;  /* 0x000000001a0c7223 */ /* 0x040fe2000000000c */
[C---:B------:R-:W-:Y:S01]  /*6c20*/  FFMA R13, R26.reuse, R2, R13 ;  /* 0x000000021a0d7223 */ /* 0x040fe2000000000d */
[C---:B------:R-:W-:Y:S01]  /*6c30*/  FFMA R14, R26.reuse, R3, R14 ;  /* 0x000000031a0e7223 */ /* 0x040fe2000000000e */
[----:B------:R-:W-:Y:S01]  /*6c40*/  FFMA R19, R26, R4, R19 ;  /* 0x000000041a137223 */ /* 0x000fe20000000013 */
[----:B------:R-:W-:Y:S02]  /*6c50*/  F2FP.BF16.F32.PACK_AB R35, R11, R6 ;  /* 0x000000060b23723e */ /* 0x000fe400000010ff */
[----:B------:R-:W-:Y:S02]  /*6c60*/  LEA R5, R5, UR44, 0x1 ;  /* 0x0000002c05057c11 */ /* 0x000fe4000f8e08ff */
[----:B------:R-:W-:Y:S02]  /*6c70*/  F2FP.BF16.F32.PACK_AB R8, R9, R8 ;  /* 0x000000080908723e */ /* 0x000fe400000010ff */
[----:B------:R-:W-:Y:S01]  /*6c80*/  F2FP.BF16.F32.PACK_AB R9, R15, R10 ;  /* 0x0000000a0f09723e */ /* 0x000fe200000010ff */
[----:B------:R1:W-:Y:S01]  /*6c90*/  STSM.16.M88.4 [R5+0x200], R32 ;  /* 0x0002002005007844 */ /* 0x0003e20000000200 */
[----:B------:R-:W-:Y:S02]  /*6ca0*/  F2FP.BF16.F32.PACK_AB R10, R13, R12 ;  /* 0x0000000c0d0a723e */ /* 0x000fe400000010ff */
[----:B------:R-:W-:Y:S02]  /*6cb0*/  F2FP.BF16.F32.PACK_AB R11, R19, R14 ;  /* 0x0000000e130b723e */ /* 0x000fe400000010ff */
[----:B------:R-:W-:Y:S05]  /*6cc0*/  IADD3 R0, PT, PT, R62, 0x200, R5 ;  /* 0x000002003e007810 */ /* 0x000fea0007ffe005 */
[----:B------:R1:W-:Y:S01]  /*6cd0*/  STSM.16.M88.4 [R0], R8 ;  /* 0x0000000800007844 */ /* 0x0003e20000000200 */
[----:B------:R-:W-:Y:S01]  /*6ce0*/  @!PT LDS RZ, [RZ] ;  /* 0x00000000fffff984 */ /* 0x000fe20000000800 */
[----:B------:R-:W-:Y:S01]  /*6cf0*/  @!PT LDS RZ, [RZ] ;  /* 0x00000000fffff984 */ /* 0x000fe20000000800 */
[----:B------:R-:W-:Y:S01]  /*6d00*/  @!PT LDS RZ, [RZ] ;  /* 0x00000000fffff984 */ /* 0x000fe20000000800 */
[----:B------:R-:W-:Y:S01]  /*6d10*/  @!PT LDS RZ, [RZ] ;  /* 0x00000000fffff984 */ /* 0x000fe20000000800 */
[----:B------:R2:W-:Y:S07]  /*6d20*/  MEMBAR.ALL.CTA ;  /* 0x0000000000007992 */ /* 0x0005ee0000008000 */
[----:B--2---:R-:W2:Y:S02]  /*6d30*/  FENCE.VIEW.ASYNC.S ;  /* 0x00000000000073c6 */ /* 0x004ea40000000000 */
[----:B--2---:R-:W-:Y:S06]  /*6d40*/  BAR.SYNC.DEFER_BLOCKING 0x1, 0x80 ;  /* 0x0042000000007b1d */ /* 0x004fec0000010000 */
[----:B------:R-:W-:Y:S05]  /*6d50*/  @P0 BRA `(.L_x_112) ;  /* 0x0000000000200947 */ /* 0x000fea0003800000 */
[----:B------:R-:W2:Y:S01]  /*6d60*/  LDCU.64 UR6, c[0x0][0x348] ;  /* 0x00006900ff0677ac */ /* 0x000ea20008000a00 */
[----:B------:R-:W-:Y:S01]  /*6d70*/  ULEA UR5, UR46, UR44, 0xc ;  /* 0x0000002c2e057291 */ /* 0x000fe2000f8e60ff */
[----:B------:R-:W-:Y:S03]  /*6d80*/  UMOV UR51, UR36 ;  /* 0x0000002400337c82 */ /* 0x000fe60008000000 */
[----:B------:R-:W-:Y:S02]  /*6d90*/  UIADD3 UR48, UPT, UPT, UR5, 0x200, URZ ;  /* 0x0000020005307890 */ /* 0x000fe4000fffe0ff */
[----:B--2---:R-:W-:Y:S04]  /*6da0*/  UIADD3 UR4, UP0, UPT, UR6, 0x680, URZ ;  /* 0x0000068006047890 */ /* 0x004fe8000ff1e0ff */
[----:B------:R-:W-:Y:S09]  /*6db0*/  UIADD3.X UR5, UPT, UPT, URZ, UR7, URZ, UP0, !UPT ;  /* 0x00000007ff057290 */ /* 0x000ff200087fe4ff */
[----:B------:R2:W-:Y:S02]  /*6dc0*/  UTMASTG.3D [UR48], [UR4] ;  /* 0x00000030040073b5 */ /* 0x0005e40008010000 */
[----:B--2---:R0:W-:Y:S02]  /*6dd0*/  UTMACMDFLUSH ;  /* 0x00000000000079b7 */ /* 0x0041e40000000000 */
.L_x_112:
[----:B------:R-:W-:Y:S05]  /*6de0*/  BSYNC.RECONVERGENT B0 ;  /* 0x0000000000007941 */ /* 0x000fea0003800200 */
.L_x_111:
[----:B------:R-:W-:Y:S01]  /*6df0*/  UIADD3 UR47, UPT, UPT, UR46, 0x1, URZ ;  /* 0x000000012e2f7890 */ /* 0x000fe2000fffe0ff */
[----:B------:R-:W-:Y:S03]  /*6e00*/  BSSY.RECONVERGENT B0, `(.L_x_113) ;  /* 0x0000005000007945 */ /* 0x000fe60003800200 */
[----:B------:R-:W-:Y:S04]  /*6e10*/  UISETP.NE.AND UP0, UPT, UR47, 0x3, UPT ;  /* 0x000000032f00788c */ /* 0x000fe8000bf05270 */
[----:B------:R-:W-:Y:S01]  /*6e20*/  USEL UR45, UR47, URZ, UP0 ;  /* 0x000000ff2f2d7287 */ /* 0x000fe20008000000 */
[----:B------:R-:W-:Y:S11]  /*6e30*/  @P0 BRA `(.L_x_114) ;  /* 0x0000000000040947 */ /* 0x000ff60003800000 */
[----:B------:R-:W-:Y:S04]  /*6e40*/  DEPBAR.LE SB0, 0x1 ;  /* 0x000080400000791a */ /* 0x000fe80000000000 */
.L_x_114:
[----:B------:R-:W-:Y:S05]  /*6e50*/  BSYNC.RECONVERGENT B0 ;  /* 0x0000000000007941 */ /* 0x000fea0003800200 */
.L_x_113:
[----:B------:R-:W-:Y:S01]  /*6e60*/  BAR.SYNC.DEFER_BLOCKING 0x1, 0x80 ;  /* 0x0042000000007b1d */ /* 0x000fe20000010000 */
[----:B------:R-:W-:Y:S01]  /*6e70*/  ISETP.NE.AND P1, PT, R61, RZ, PT ;  /* 0x000000ff3d00720c */ /* 0x000fe20003f25270 */
[----:B------:R-:W-:Y:S01]  /*6e80*/  UISETP.NE.AND UP0, UPT, UR53, URZ, UPT ;  /* 0x000000ff3500728c */ /* 0x000fe2000bf05270 */
[----:B------:R-:W-:Y:S11]  /*6e90*/  LEA R2, R64, UR44, 0x3 ;  /* 0x0000002c40027c11 */ /* 0x000ff6000f8e18ff */
[----:B------:R-:W-:Y:S01]  /*6ea0*/  @P1 SHF.L.U32 R3, R63, 0x1f, RZ ;  /* 0x0000001f3f031819 */ /* 0x000fe200000006ff */
[----:B------:R-:W-:Y:S06]  /*6eb0*/  BRA.U !UP0, `(.L_x_115) ;  /* 0x0000000108247547 */ /* 0x000fec000b800000 */
[----:B------:R-:W-:Y:S01]  /*6ec0*/  IMAD.U32 R4, RZ, RZ, UR52 ;  /* 0x00000034ff047e24 */ /* 0x000fe2000f8e00ff */
[----:B-1----:R-:W-:Y:S01]  /*6ed0*/  MOV R0, UR54 ;  /* 0x0000003600007c02 */ /* 0x002fe20008000f00 */
[----:B------:R-:W-:Y:S03]  /*6ee0*/  UIADD3 UR4, UPT, UPT, UR52, 0x1, URZ ;  /* 0x0000000134047890 */ /* 0x000fe6000fffe0ff */
[----:B------:R-:W-:Y:S01]  /*6ef0*/  @P1 LEA R4, R4, UR44, 0x3 ;  /* 0x0000002c04041c11 */ /* 0x000fe2000f8e18ff */
[----:B------:R-:W-:Y:S04]  /*6f00*/  UISETP.NE.AND UP0, UPT, UR4, 0x3, UPT ;  /* 0x000000030400788c */ /* 0x000fe8000bf05270 */
[----:B------:R-:W-:Y:S01]  /*6f10*/  @P1 VIADD R4, R4, 0xe8 ;  /* 0x000000e804041836 */ /* 0x000fe20000000000 */
[----:B------:R-:W-:Y:S04]  /*6f20*/  USEL UR52, UR4, URZ, UP0 ;  /* 0x000000ff04347287 */ /* 0x000fe80008000000 */
[----:B------:R-:W-:Y:S04]  /*6f30*/  @P1 PRMT R0, R0, 0x654, R4 ;  /* 0x0000065400001816 */ /* 0x000fe80000000004 */
[----:B------:R2:W-:Y:S04]  /*6f40*/  @P1 SYNCS.ARRIVE.TRANS64.RED.A1T0 RZ, [R0+URZ], RZ ;  /* 0x000000ff00ff19a7 */ /* 0x0005e800081004ff */
.L_x_115:
[----:B------:R-:W3:Y:S01]  /*6f50*/  @P1 SYNCS.PHASECHK.TRANS64.TRYWAIT P0, [R2+URZ+0xd0], R3 ;  /* 0x0000d003020015a7 */ /* 0x000ee200080011ff */
[----:B------:R-:W-:Y:S01]  /*6f60*/  BSSY B1, `(.L_x_116) ;  /* 0x0000013000017945 */ /* 0x000fe20003800000 */
[----:B---3--:R-:W-:Y:S03]  /*6f70*/  @P1 SEL R65, RZ, 0x1, !P0 ;  /* 0x00000001ff411807 */ /* 0x008fe60004000000 */
[----:B------:R-:W-:Y:S05]  /*6f80*/  @!P1 BRA `(.L_x_117) ;  /* 0x0000000000409947 */ /* 0x000fea0003800000 */
[----:B------:R-:W-:Y:S01]  /*6f90*/  ISETP.NE.AND P1, PT, R66, RZ, PT ;  /* 0x000000ff4200720c */ /* 0x000fe20003f25270 */
[----:B------:R-:W-:Y:S01]  /*6fa0*/  BSSY B0, `(.L_x_118) ;  /* 0x0000009000007945 */ /* 0x000fe20003800000 */
[----:B------:R-:W-:Y:S11]  /*6fb0*/  ISETP.NE.AND P0, PT, R65, RZ, PT ;  /* 0x000000ff4100720c */ /* 0x000ff60003f05270 */
[----:B------:R-:W-:Y:S05]  /*6fc0*/  @P1 IMAD R3, R64, 0x800, R44 ;  /* 0x0000080040031824 */ /* 0x000fea00078e022c */
[----:B------:R-:W-:Y:S05]  /*6fd0*/  @P1 LEA R3, R3, UR44, 0x1 ;  /* 0x0000002c03031c11 */ /* 0x000fea000f8e08ff */
[----:B-12---:R-:W-:Y:S01]  /*6fe0*/  @P1 IMAD.IADD R0, R62, 0x1, R3 ;  /* 0x000000013e001824 */ /* 0x006fe200078e0203 */
[----:B------:R-:W-:Y:S06]  /*6ff0*/  @P0 BRA `(.L_x_119) ;  /* 0x00000000000c0947 */ /* 0x000fec0003800000 */
[----:B------:R-:W-:Y:S04]  /*7000*/  SHF.L.U32 R63, R63, 0x1f, RZ ;  /* 0x0000001f3f3f7819 */ /* 0x000fe800000006ff */
[----:B------:R-:W1:Y:S02]  /*7010*/  SYNCS.PHASECHK.TRANS64.TRYWAIT P0, [R2+URZ+0xd0], R63 ;  /* 0x0000d03f020075a7 */ /* 0x000e6400080011ff */
[----:B-1----:R-:W-:Y:S05]  /*7020*/  @!P0 BRA `(.L_x_120) ;  /* 0x0000001800288947 */ /* 0x002fea0003800000 */
.L_x_119:
[----:B------:R-:W-:Y:S05]  /*7030*/  BSYNC B0 ;  /* 0x0000000000007941 */ /* 0x000fea0003800000 */
.L_x_118:
[----:B------:R-:W-:Y:S11]  /*7040*/  ISETP.NE.AND P0, PT, R66, RZ, PT ;  /* 0x000000ff4200720c */ /* 0x000ff60003f05270 */
[----:B------:R-:W-:Y:S02]  /*7050*/  @!UPT UIADD3 URZ, UPT, UPT, URZ, URZ, URZ ;  /* 0x000000fffffff290 */ /* 0x000fe4000fffe0ff */
[----:B------:R-:W-:Y:S05]  /*7060*/  @P0 WARPSYNC.ALL ;  /* 0x0000000000000948 */ /* 0x000fea0003800000 */
[----:B------:R3:W4:Y:S04]  /*7070*/  @P0 LDSM.16.M88.4 R28, [R3+0x200] ;  /* 0x00020000031c083b */ /* 0x0007280000000200 */
[----:B------:R3:W2:Y:S02]  /*7080*/  @P0 LDSM.16.M88.4 R36, [R0+0x200] ;  /* 0x000200000024083b */ /* 0x0006a40000000200 */
.L_x_117:
[----:B------:R-:W-:Y:S05]  /*7090*/  BSYNC B1 ;  /* 0x0000000000017941 */ /* 0x000fea0003800000 */
.L_x_116:
[----:B-123--:R-:W-:Y:S05]  /*70a0*/  VIADD R0, R25, 0x20 ;  /* 0x0000002019007836 */ /* 0x00efea0000000000 */
[----:B------:R-:W-:Y:S04]  /*70b0*/  SHF.R.U32.HI R0, RZ, 0x15, R0 ;  /* 0x00000015ff007819 */ /* 0x000fe80000011600 */
[----:B------:R-:W-:Y:S11]  /*70c0*/  LOP3.LUT P0, RZ, R0, 0x3, R46, 0x48, !PT ;  /* 0x0000000300ff7812 */ /* 0x000ff6000780482e */
[----:B------:R-:W-:Y:S02]  /*70d0*/  @!UPT UIADD3 URZ, UPT, UPT, URZ, URZ, URZ ;  /* 0x000000fffffff290 */ /* 0x000fe4000fffe0ff */
[----:B------:R-:W-:Y:S05]  /*70e0*/  @!P0 BRA `(.L_x_121) ;  /* 0x0000000000408947 */ /* 0x000fea0003800000 */
[----:B------:R-:W1:Y:S01]  /*70f0*/  LDCU.64 UR8, c[0x4][0x70] ;  /* 0x01000e00ff0877ac */ /* 0x000e620008000a00 */
[----:B------:R-:W-:Y:S01]  /*7100*/  MOV R3, 0x0 ;  /* 0x0000000000037802 */ /* 0x000fe20000000f00 */
[----:B------:R-:W-:Y:S02]  /*7110*/  HFMA2 R12, -RZ, RZ, 0, 5.9604644775390625e-08 ;  /* 0x00000001ff0c7431 */ /* 0x000fe400000001ff */
[----:B------:R-:W-:Y:S02]  /*7120*/  IMAD.MOV.U32 R8, RZ, RZ, 0x192 ;  /* 0x00000192ff087424 */ /* 0x000fe400078e00ff */
[----:B------:R-:W-:Y:S01]  /*7130*/  IMAD.MOV.U32 R13, RZ, RZ, RZ ;  /* 0x000000ffff0d7224 */ /* 0x000fe200078e00ff */
[----:B------:R-:W2:Y:S01]  /*7140*/  LDCU.64 UR6, c[0x4][0x78] ;  /* 0x01000f00ff0677ac */ /* 0x000ea20008000a00 */
[----:B------:R-:W3:Y:S01]  /*7150*/  LDC.64 R2, c[0x4][R3] ;  /* 0x0100000003027b82 */ /* 0x000ee20000000a00 */
[----:B------:R-:W5:Y:S01]  /*7160*/  LDCU.64 UR4, c[0x4][0x10] ;  /* 0x01000200ff0477ac */ /* 0x000f620008000a00 */
[----:B-1----:R-:W-:Y:S01]  /*7170*/  MOV R5, UR9 ;  /* 0x0000000900057c02 */ /* 0x002fe20008000f00 */
[----:B------:R-:W-:Y:S01]  /*7180*/  IMAD.U32 R4, RZ, RZ, UR8 ;  /* 0x00000008ff047e24 */ /* 0x000fe2000f8e00ff */
[----:B--2---:R-:W-:Y:S01]  /*7190*/  MOV R7, UR7 ;  /* 0x0000000700077c02 */ /* 0x004fe20008000f00 */
[----:B------:R-:W-:Y:S01]  /*71a0*/  IMAD.U32 R6, RZ, RZ, UR6 ;  /* 0x00000006ff067e24 */ /* 0x000fe2000f8e00ff */
[----:B-----5:R-:W-:Y:S01]  /*71b0*/  MOV R11, UR5 ;  /* 0x00000005000b7c02 */ /* 0x020fe20008000f00 */
[----:B------:R-:W-:Y:S02]  /*71c0*/  IMAD.U32 R10, RZ, RZ, UR4 ;  /* 0x00000004ff0a7e24 */ /* 0x000fe4000f8e00ff */
[----:B------:R-:W-:Y:S07]  /*71d0*/  LEPC R20, `(.L_x_121) ;  /* 0x000000001014794e */ /* 0x000fee0000000000 */
[----:B---34-:R-:W-:Y:S05]  /*71e0*/  CALL.ABS.NOINC R2 ;  /* 0x0000000002007343 */ /* 0x018fea0003c00000 */
.L_x_121:
[----:B------:R-:W-:Y:S01]  /*71f0*/  ISETP.NE.AND P0, PT, R55, RZ, PT ;  /* 0x000000ff3700720c */ /* 0x000fe20003f05270 */
[----:B------:R-:W-:Y:S05]  /*7200*/  WARPSYNC.ALL ;  /* 0x0000000000007948 */ /* 0x000fea0003800000 */
[----:B------:R-:W-:Y:S01]  /*7210*/  R2UR UR4, R25 ;  /* 0x00000000190472ca */ /* 0x000fe200000e0000 */
[----:B------:R-:W-:Y:S01]  /*7220*/  BSSY.RECONVERGENT B0, `(.L_x_122) ;  /* 0x0000057000007945 */ /* 0x000fe20003800200 */
[C---:B----4-:R-:W-:Y:S02]  /*7230*/  SHF.L.U32 R20, R28.reuse, 0x10, RZ ;  /* 0x000000101c147819 */ /* 0x050fe400000006ff */
[----:B------:R-:W-:Y:S02]  /*7240*/  LOP3.LUT R21, R28, 0xffff0000, RZ, 0xc0, !PT ;  /* 0xffff00001c157812 */ /* 0x000fe400078ec0ff */
[----:B------:R-:W-:Y:S02]  /*7250*/  SHF.L.U32 R25, R29, 0x10, RZ ;  /* 0x000000101d197819 */ /* 0x000fe400000006ff */
[----:B------:R-:W-:Y:S02]  /*7260*/  SHF.L.U32 R28, R30, 0x10, RZ ;  /* 0x000000101e1c7819 */ /* 0x000fe400000006ff */
[C---:B------:R-:W-:Y:S02]  /*7270*/  SHF.L.U32 R32, R36.reuse, 0x10, RZ ;  /* 0x0000001024207819 */ /* 0x040fe400000006ff */
[----:B------:R-:W-:Y:S01]  /*7280*/  LOP3.LUT R33, R36, 0xffff0000, RZ, 0xc0, !PT ;  /* 0xffff000024217812 */ /* 0x000fe200078ec0ff */
[----:B------:R-:W1:Y:S01]  /*7290*/  LDTM.16dp256bit.x4 R4, tmem[UR4+0x20] ;  /* 0x00002004000479ee */ /* 0x000e620008120000 */
[----:B------:R-:W-:Y:S01]  /*72a0*/  R2UR UR4, R27 ;  /* 0x000000001b0472ca */ /* 0x000fe200000e0000 */
[----:B------:R-:W-:Y:S01]  /*72b0*/  NOP ;  /* 0x0000000000007918 */ /* 0x000fe20000000000 */
[----:B------:R-:W-:Y:S02]  /*72c0*/  LOP3.LUT R27, R29, 0xffff0000, RZ, 0xc0, !PT ;  /* 0xffff00001d1b7812 */ /* 0x000fe400078ec0ff */
[----:B------:R-:W-:Y:S02]  /*72d0*/  LOP3.LUT R29, R30, 0xffff0000, RZ, 0xc0, !PT ;  /* 0xffff00001e1d7812 */ /* 0x000fe400078ec0ff */
[C---:B------:R-:W-:Y:S02]  /*72e0*/  SHF.L.U32 R30, R31.reuse, 0x10, RZ ;  /* 0x000000101f1e7819 */ /* 0x040fe400000006ff */
[----:B------:R-:W-:Y:S02]  /*72f0*/  LOP3.LUT R31, R31, 0xffff0000, RZ, 0xc0, !PT ;  /* 0xffff00001f1f7812 */ /* 0x000fe400078ec0ff */
[C---:B------:R-:W-:Y:S02]  /*7300*/  SHF.L.U32 R34, R37.reuse, 0x10, RZ ;  /* 0x0000001025227819 */ /* 0x040fe400000006ff */
[----:B------:R-:W-:Y:S01]  /*7310*/  LOP3.LUT R35, R37, 0xffff0000, RZ, 0xc0, !PT ;  /* 0xffff000025237812 */ /* 0x000fe200078ec0ff */
[----:B------:R-:W-:Y:S01]  /*7320*/  UIADD3 UR4, UPT, UPT, UR4, 0x150, URZ ;  /* 0x0000015004047890 */ /* 0x000fe2000fffe0ff */
[C---:B------:R-:W-:Y:S02]  /*7330*/  SHF.L.U32 R36, R38.reuse, 0x10, RZ ;  /* 0x0000001026247819 */ /* 0x040fe400000006ff */
[----:B------:R-:W-:Y:S01]  /*7340*/  LOP3.LUT R37, R38, 0xffff0000, RZ, 0xc0, !PT ;  /* 0xffff000026257812 */ /* 0x000fe200078ec0ff */
[----:B------:R-:W-:Y:S01]  /*7350*/  UPRMT UR4, UR54, 0x654, UR4 ;  /* 0x0000065436047896 */ /* 0x000fe20008000004 */
[C---:B------:R-:W-:Y:S02]  /*7360*/  SHF.L.U32 R38, R39.reuse, 0x10, RZ ;  /* 0x0000001027267819 */ /* 0x040fe400000006ff */
[----:B------:R-:W-:Y:S01]  /*7370*/  LOP3.LUT R39, R39, 0xffff0000, RZ, 0xc0, !PT ;  /* 0xffff000027277812 */ /* 0x000fe200078ec0ff */
[C---:B-1----:R-:W-:Y:S01]  /*7380*/  FMUL R4, R24.reuse, R4 ;  /* 0x0000000418047220 */ /* 0x042fe20000400000 */
[C---:B------:R-:W-:Y:S01]  /*7390*/  FMUL R5, R24.reuse, R5 ;  /* 0x0000000518057220 */ /* 0x040fe20000400000 */
[----:B------:R-:W-:Y:S03]  /*73a0*/  FMUL R6, R24, R6 ;  /* 0x0000000618067220 */ /* 0x000fe60000400000 */
[----:B------:R-:W-:Y:S01]  /*73b0*/  SYNCS.ARRIVE.TRANS64.RED.A1T0 RZ, [UR4], RZ ;  /* 0x000000ffffff79a7 */ /* 0x000fe20008100404 */
[C---:B------:R-:W-:Y:S01]  /*73c0*/  FFMA R4, R26.reuse, R20, R4 ;  /* 0x000000141a047223 */ /* 0x040fe20000000004 */
[C---:B------:R-:W-:Y:S01]  /*73d0*/  FFMA R5, R26.reuse, R21, R5 ;  /* 0x000000151a057223 */ /* 0x040fe20000000005 */
[----:B------:R-:W-:Y:S01]  /*73e0*/  FFMA R6, R26, R25, R6 ;  /* 0x000000191a067223 */ /* 0x000fe20000000006 */
[C---:B------:R-:W-:Y:S01]  /*73f0*/  FMUL R7, R24.reuse, R7 ;  /* 0x0000000718077220 */ /* 0x040fe20000400000 */
[C---:B------:R-:W-:Y:S01]  /*7400*/  FMUL R8, R24.reuse, R8 ;  /* 0x0000000818087220 */ /* 0x040fe20000400000 */
[----:B------:R-:W-:Y:S01]  /*7410*/  FMUL R9, R24, R9 ;  /* 0x0000000918097220 */ /* 0x000fe20000400000 */
[----:B------:R-:W-:Y:S01]  /*7420*/  F2FP.BF16.F32.PACK_AB R4, R5, R4 ;  /* 0x000000040504723e */ /* 0x000fe200000010ff */
[C---:B------:R-:W-:Y:S01]  /*7430*/  FFMA R7, R26.reuse, R27, R7 ;  /* 0x0000001b1a077223 */ /* 0x040fe20000000007 */
[C---:B------:R-:W-:Y:S01]  /*7440*/  FFMA R8, R26.reuse, R28, R8 ;  /* 0x0000001c1a087223 */ /* 0x040fe20000000008 */
[----:B------:R-:W-:Y:S01]  /*7450*/  FFMA R9, R26, R29, R9 ;  /* 0x0000001d1a097223 */ /* 0x000fe20000000009 */
[C---:B------:R-:W-:Y:S01]  /*7460*/  FMUL R10, R24.reuse, R10 ;  /* 0x0000000a180a7220 */ /* 0x040fe20000400000 */
[C---:B------:R-:W-:Y:S01]  /*7470*/  FMUL R11, R24.reuse, R11 ;  /* 0x0000000b180b7220 */ /* 0x040fe20000400000 */
[----:B------:R-:W-:Y:S01]  /*7480*/  F2FP.BF16.F32.PACK_AB R5, R7, R6 ;  /* 0x000000060705723e */ /* 0x000fe200000010ff */
[C---:B------:R-:W-:Y:S01]  /*7490*/  FMUL R0, R24.reuse, R12 ;  /* 0x0000000c18007220 */ /* 0x040fe20000400000 */
[----:B------:R-:W-:Y:S01]  /*74a0*/  FMUL R2, R24, R13 ;  /* 0x0000000d18027220 */ /* 0x000fe20000400000 */
[----:B------:R-:W-:Y:S01]  /*74b0*/  FFMA R10, R26, R30, R10 ;  /* 0x0000001e1a0a7223 */ /* 0x000fe2000000000a */
[----:B------:R-:W-:Y:S01]  /*74c0*/  FMUL R3, R24, R14 ;  /* 0x0000000e18037220 */ /* 0x000fe20000400000 */
[----:B------:R-:W-:Y:S01]  /*74d0*/  F2FP.BF16.F32.PACK_AB R6, R9, R8 ;  /* 0x000000080906723e */ /* 0x000fe200000010ff */
[----:B------:R-:W-:Y:S01]  /*74e0*/  FFMA R11, R26, R31, R11 ;  /* 0x0000001f1a0b7223 */ /* 0x000fe2000000000b */
[C---:B------:R-:W-:Y:S01]  /*74f0*/  FMUL R15, R24.reuse, R15 ;  /* 0x0000000f180f7220 */ /* 0x040fe20000400000 */
[----:B------:R-:W-:Y:S01]  /*7500*/  FMUL R12, R24, R16 ;  /* 0x00000010180c7220 */ /* 0x000fe20000400000 */
[----:B------:R-:W-:Y:S01]  /*7510*/  FFMA R0, R26, R32, R0 ;  /* 0x000000201a007223 */ /* 0x000fe20000000000 */
[----:B------:R-:W-:Y:S01]  /*7520*/  MOV R8, UR45 ;  /* 0x0000002d00087c02 */ /* 0x000fe20008000f00 */
[----:B------:R-:W-:Y:S01]  /*7530*/  FMUL R13, R24, R17 ;  /* 0x00000011180d7220 */ /* 0x000fe20000400000 */
[----:B------:R-:W-:Y:S01]  /*7540*/  FFMA R2, R26, R33, R2 ;  /* 0x000000211a027223 */ /* 0x000fe20000000002 */
[----:B------:R-:W-:Y:S01]  /*7550*/  FMUL R14, R24, R18 ;  /* 0x00000012180e7220 */ /* 0x000fe20000400000 */
[C---:B------:R-:W-:Y:S01]  /*7560*/  FFMA R3, R26.reuse, R34, R3 ;  /* 0x000000221a037223 */ /* 0x040fe20000000003 */
[----:B------:R-:W-:Y:S01]  /*7570*/  FFMA R15, R26, R35, R15 ;  /* 0x000000231a0f7223 */ /* 0x000fe2000000000f */
[----:B------:R-:W-:Y:S01]  /*7580*/  FMUL R19, R24, R19 ;  /* 0x0000001318137220 */ /* 0x000fe20000400000 */
[----:B------:R-:W-:Y:S01]  /*7590*/  FFMA R12, R26, R36, R12 ;  /* 0x000000241a0c7223 */ /* 0x000fe2000000000c */
[----:B------:R-:W-:Y:S01]  /*75a0*/  LEA R8, R8, R44, 0xb ;  /* 0x0000002c08087211 */ /* 0x000fe200078e58ff */
        /* <DEDUP_REMOVED lines=21> */
[----:B------:R-:W-:Y:S02]  /*7700*/  ULEA UR5, UR45, UR44, 0xc ;  /* 0x0000002c2d057291 */ /* 0x000fe4000f8e60ff */
[----:B------:R-:W-:Y:S02]  /*7710*/  UIADD3 UR9, UPT, UPT, UR49, 0x20, URZ ;  /* 0x0000002031097890 */ /* 0x000fe4000fffe0ff */
[----:B------:R-:W-:Y:S01]  /*7720*/  UIADD3 UR8, UPT, UPT, UR5, 0x200, URZ ;  /* 0x0000020005087890 */ /* 0x000fe2000fffe0ff */
[----:B------:R-:W-:Y:S01]  /*7730*/  UMOV UR10, UR50 ;  /* 0x00000032000a7c82 */ /* 0x000fe20008000000 */
[----:B------:R-:W-:Y:S01]  /*7740*/  UMOV UR11, UR36 ;  /* 0x00000024000b7c82 */ /* 0x000fe20008000000 */
[----:B--2---:R-:W-:Y:S04]  /*7750*/  UIADD3 UR4, UP0, UPT, UR6, 0x680, URZ ;  /* 0x0000068006047890 */ /* 0x004fe8000ff1e0ff */
[----:B------:R-:W-:Y:S09]  /*7760*/  UIADD3.X UR5, UPT, UPT, URZ, UR7, URZ, UP0, !UPT ;  /* 0x00000007ff057290 */ /* 0x000ff200087fe4ff */
[----:B------:R2:W-:Y:S02]  /*7770*/  UTMASTG.3D [UR8], [UR4] ;  /* 0x00000008040073b5 */ /* 0x0005e40008010000 */
[----:B--2---:R0:W-:Y:S02]  /*7780*/  UTMACMDFLUSH ;  /* 0x00000000000079b7 */ /* 0x0041e40000000000 */
.L_x_123:
[----:B------:R-:W-:Y:S05]  /*7790*/  BSYNC.RECONVERGENT B0 ;  /* 0x0000000000007941 */ /* 0x000fea0003800200 */
.L_x_122:
[----:B------:R-:W-:Y:S01]  /*77a0*/  UIADD3 UR4, UPT, UPT, UR45, 0x1, URZ ;  /* 0x000000012d047890 */ /* 0x000fe2000fffe0ff */
[----:B------:R-:W-:Y:S03]  /*77b0*/  BSSY.RECONVERGENT B0, `(.L_x_124) ;  /* 0x0000008000007945 */ /* 0x000fe60003800200 */
[----:B------:R-:W-:Y:S04]  /*77c0*/  UISETP.NE.AND UP0, UPT, UR4, 0x3, UPT ;  /* 0x000000030400788c */ /* 0x000fe8000bf05270 */
[----:B------:R-:W-:Y:S02]  /*77d0*/  UISETP.EQ.XOR UP1, UPT, UR47, 0x3, !UP0 ;  /* 0x000000032f00788c */ /* 0x000fe4000c722a70 */
[----:B------:R-:W-:Y:S02]  /*77e0*/  USEL UR46, UR4, URZ, UP0 ;  /* 0x000000ff042e7287 */ /* 0x000fe40008000000 */
[----:B------:R-:W-:Y:S04]  /*77f0*/  USEL UR5, URZ, 0x1, !UP1 ;  /* 0x00000001ff057887 */ /* 0x000fe8000c800000 */
[----:B------:R-:W-:Y:S01]  /*7800*/  ULOP3.LUT UR55, UR55, UR5, URZ, 0x3c, !UPT ;  /* 0x0000000537377292 */ /* 0x000fe2000f8e3cff */
[----:B------:R-:W-:Y:S11]  /*7810*/  @P0 BRA `(.L_x_125) ;  /* 0x0000000000040947 */ /* 0x000ff60003800000 */
[----:B------:R-:W-:Y:S04]  /*7820*/  DEPBAR.LE SB0, 0x1 ;  /* 0x000080400000791a */ /* 0x000fe80000000000 */
.L_x_125:
[----:B------:R-:W-:Y:S05]  /*7830*/  BSYNC.RECONVERGENT B0 ;  /* 0x0000000000007941 */ /* 0x000fea0003800200 */
.L_x_124:
[----:B------:R-:W-:Y:S01]  /*7840*/  BAR.SYNC.DEFER_BLOCKING 0x1, 0x80 ;  /* 0x0042000000007b1d */ /* 0x000fe20000010000 */
[----:B------:R-:W-:Y:S01]  /*7850*/  UISETP.NE.AND UP0, UPT, UR53, -0x2, UPT ;  /* 0xfffffffe3500788c */ /* 0x000fe2000bf05270 */
[----:B------:R-:W-:Y:S08]  /*7860*/  IADD3 R22, PT, PT, R22, 0x1, RZ ;  /* 0x0000000116167810 */ /* 0x000ff00007ffe0ff */
[----:B------:R-:W-:Y:S05]  /*7870*/  BRA.U !UP0, `(.L_x_126) ;  /* 0x0000000108287547 */ /* 0x000fea000b800000 */
[----:B------:R-:W-:Y:S01]  /*7880*/  ISETP.NE.AND P0, PT, R61, RZ, PT ;  /* 0x000000ff3d00720c */ /* 0x000fe20003f05270 */
[----:B------:R-:W-:Y:S01]  /*7890*/  IMAD.U32 R2, RZ, RZ, UR52 ;  /* 0x00000034ff027e24 */ /* 0x000fe2000f8e00ff */
[----:B------:R-:W-:Y:S01]  /*78a0*/  UIADD3 UR4, UPT, UPT, UR52, 0x1, URZ ;  /* 0x0000000134047890 */ /* 0x000fe2000fffe0ff */
[----:B------:R-:W-:Y:S03]  /*78b0*/  IMAD.U32 R0, RZ, RZ, UR54 ;  /* 0x00000036ff007e24 */ /* 0x000fe6000f8e00ff */
[----:B------:R-:W-:Y:S04]  /*78c0*/  UISETP.NE.AND UP0, UPT, UR4, 0x3, UPT ;  /* 0x000000030400788c */ /* 0x000fe8000bf05270 */
[----:B------:R-:W-:Y:S03]  /*78d0*/  USEL UR52, UR4, URZ, UP0 ;  /* 0x000000ff04347287 */ /* 0x000fe60008000000 */
[----:B------:R-:W-:Y:S05]  /*78e0*/  @P0 LEA R2, R2, UR44, 0x3 ;  /* 0x0000002c02020c11 */ /* 0x000fea000f8e18ff */
[----:B------:R-:W-:Y:S05]  /*78f0*/  @P0 VIADD R2, R2, 0xe8 ;  /* 0x000000e802020836 */ /* 0x000fea0000000000 */
[----:B------:R-:W-:Y:S04]  /*7900*/  @P0 PRMT R0, R0, 0x654, R2 ;  /* 0x0000065400000816 */ /* 0x000fe80000000002 */
[----:B------:R2:W-:Y:S03]  /*7910*/  @P0 SYNCS.ARRIVE.TRANS64.RED.A1T0 RZ, [R0+URZ], RZ ;  /* 0x000000ff00ff09a7 */ /* 0x0005e600081004ff */
.L_x_126:
[----:B------:R-:W-:Y:S01]  /*7920*/  R2UR UR6, R60 ;  /* 0x000000003c0672ca */ /* 0x000fe200000e0000 */
[----:B------:R-:W-:Y:S01]  /*7930*/  UIADD3 UR53, UPT, UPT, UR53, 0x2, URZ ;  /* 0x0000000235357890 */ /* 0x000fe2000fffe0ff */
[----:B------:R-:W-:Y:S02]  /*7940*/  R2UR UR5, R47 ;  /* 0x000000002f0572ca */ /* 0x000fe400000e0000 */
[----:B------:R-:W-:Y:S02]  /*7950*/  R2UR UR4, R48 ;  /* 0x00000000300472ca */ /* 0x000fe400000e0000 */
[----:B------:R-:W-:Y:S02]  /*7960*/  R2UR UR36, R58 ;  /* 0x000000003a2472ca */ /* 0x000fe400000e0000 */
[----:B------:R-:W-:Y:S02]  /*7970*/  ISETP.NE.AND P0, PT, R51, 0x2, PT ;  /* 0x000000023300780c */ /* 0x000fe40003f05270 */
[----:B------:R-:W-:Y:S02]  /*7980*/  ISETP.NE.AND P1, PT, R22, 0x4, PT ;  /* 0x000000041600780c */ /* 0x000fe40003f25270 */
[----:B------:R-:W-:Y:S01]  /*7990*/  SEL R2, RZ, 0x1, P0 ;  /* 0x00000001ff027807 */ /* 0x000fe20000000000 */
[----:B------:R-:W-:Y:S01]  /*79a0*/  UISETP.NE.AND UP0, UPT, UR6, URZ, UPT ;  /* 0x000000ff0600728c */ /* 0x000fe2000bf05270 */
[----:B--2---:R-:W-:Y:S01]  /*79b0*/  SEL R0, RZ, 0x1, P1 ;  /* 0x00000001ff007807 */ /* 0x004fe20000800000 */
[----:B------:R-:W-:Y:S01]  /*79c0*/  UIADD3 UR30, UPT, UPT, UR37, UR5, URZ ;  /* 0x00000005251e7290 */ /* 0x000fe2000fffe0ff */
[----:B------:R-:W-:Y:S01]  /*79d0*/  LOP3.LUT R52, R52, R2, RZ, 0x3c, !PT ;  /* 0x0000000234347212 */ /* 0x000fe200078e3cff */
[----:B------:R-:W-:Y:S01]  /*79e0*/  UIADD3 UR26, UPT, UPT, UR38, UR4, URZ ;  /* 0x00000004261a7290 */ /* 0x000fe2000fffe0ff */
[----:B------:R-:W-:Y:S02]  /*79f0*/  LOP3.LUT R53, R53, R0, RZ, 0x3c, !PT ;  /* 0x0000000035357212 */ /* 0x000fe400078e3cff */
[----:B------:R-:W-:Y:S02]  /*7a00*/  SEL R51, R51, RZ, P0 ;  /* 0x000000ff33337207 */ /* 0x000fe40000000000 */
[----:B------:R-:W-:Y:S01]  /*7a10*/  SEL R22, R22, RZ, P1 ;  /* 0x000000ff16167207 */ /* 0x000fe20000800000 */
[----:B------:R-:W-:Y:S06]  /*7a20*/  BRA.U UP0, `(.L_x_127) ;  /* 0xffffffdd005c7547 */ /* 0x000fec000b83ffff */
[----:B------:R-:W-:-:S13]  /*7a30*/  R2UR UR4, R49 ;  /* 0x00000000310472ca */ /* 0x000fda00000e0000 */
[----:B------:R-:W-:-:S09]  /*7a40*/  UISETP.NE.AND UP0, UPT, UR4, URZ, UPT ;  /* 0x000000ff0400728c */ /* 0x000fd2000bf05270 */
[----:B------:R-:W-:Y:S05]  /*7a50*/  BRA.U !UP0, `(.L_x_128) ;  /* 0x0000000108487547 */ /* 0x000fea000b800000 */
[----:B------:R-:W2:Y:S02]  /*7a60*/  LDCU.64 UR4, c[0x0][0x890] ;  /* 0x00011200ff0477ac */ /* 0x000ea40008000a00 */
[----:B--2---:R-:W-:-:S04]  /*7a70*/  UISETP.NE.U32.AND UP0, UPT, UR4, URZ, UPT ;  /* 0x000000ff0400728c */ /* 0x004fc8000bf05070 */
[----:B------:R-:W-:-:S09]  /*7a80*/  UISETP.NE.AND.EX UP0, UPT, UR5, URZ, UPT, UP0 ;  /* 0x000000ff0500728c */ /* 0x000fd2000bf05300 */
[----:B------:R-:W-:Y:S05]  /*7a90*/  BRA.U UP0, `(.L_x_129) ;  /* 0x00000001000c7547 */ /* 0x000fea000b800000 */
[----:B------:R-:W-:-:S13]  /*7aa0*/  FSETP.NEU.AND P0, PT, R26, RZ, PT ;  /* 0x000000ff1a00720b */ /* 0x000fda0003f0d000 */
[----:B------:R-:W-:Y:S05]  /*7ab0*/  @!P0 EXIT ;  /* 0x000000000000894d */ /* 0x000fea0003800000 */
[----:B------:R-:W-:Y:S05]  /*7ac0*/  BRA `(.L_x_128) ;  /* 0x00000000002c7947 */ /* 0x000fea0003800000 */
.L_x_129:
[----:B------:R-:W-:Y:S01]  /*7ad0*/  ISETP.NE.AND P0, PT, R50, RZ, PT ;  /* 0x000000ff3200720c */ /* 0x000fe20003f05270 */
[----:B------:R-:W-:-:S12]  /*7ae0*/  BSSY.RECONVERGENT B0, `(.L_x_128) ;  /* 0x0000009000007945 */ /* 0x000fd80003800200 */
[----:B------:R-:W-:Y:S05]  /*7af0*/  @P0 BRA `(.L_x_130) ;  /* 0x0000000000140947 */ /* 0x000fea0003800000 */
[----:B------:R-:W2:Y:S02]  /*7b00*/  LDCU.64 UR4, c[0x0][0x888] ;  /* 0x00011100ff0477ac */ /* 0x000ea40008000a00 */
[----:B--2---:R-:W-:-:S04]  /*7b10*/  ISETP.NE.U32.AND P0, PT, RZ, UR4, PT ;  /* 0x00000004ff007c0c */ /* 0x004fc8000bf05070 */
[----:B------:R-:W-:-:S13]  /*7b20*/  ISETP.NE.AND.EX P0, PT, RZ, UR5, PT, P0 ;  /* 0x00000005ff007c0c */ /* 0x000fda000bf05300 */
[----:B------:R-:W-:Y:S05]  /*7b30*/  @!P0 EXIT ;  /* 0x000000000000894d */ /* 0x000fea0003800000 */
[----:B------:R-:W-:Y:S05]  /*7b40*/  BRA `(.L_x_131) ;  /* 0x0000000000087947 */ /* 0x000fea0003800000 */
.L_x_130:
[----:B------:R-:W-:-:S13]  /*7b50*/  FSETP.NEU.AND P0, PT, R26, RZ, PT ;  /* 0x000000ff1a00720b */ /* 0x000fda0003f0d000 */
[----:B------:R-:W-:Y:S05]  /*7b60*/  @!P0 EXIT ;  /* 0x000000000000894d */ /* 0x000fea0003800000 */
.L_x_131:
[----:B------:R-:W-:Y:S05]  /*7b70*/  BSYNC.RECONVERGENT B0 ;  /* 0x0000000000007941 */ /* 0x000fea0003800200 */
.L_x_128:
[----:B------:R-:W-:Y:S01]  /*7b80*/  ULEA UR4, UR52, UR44, 0x3 ;  /* 0x0000002c34047291 */ /* 0x000fe2000f8e18ff */
[----:B------:R-:W-:-:S04]  /*7b90*/  DEPBAR.LE SB0, 0x0 ;  /* 0x000080000000791a */ /* 0x000fc80000000000 */
[----:B------:R-:W-:-:S04]  /*7ba0*/  UIADD3 UR4, UPT, UPT, UR4, 0xe8, URZ ;  /* 0x000000e804047890 */ /* 0x000fc8000fffe0ff */
[----:B------:R-:W-:-:S09]  /*7bb0*/  UPRMT UR4, UR54, 0x654, UR4 ;  /* 0x0000065436047896 */ /* 0x000fd20008000004 */
[----:B------:R-:W-:Y:S01]  /*7bc0*/  SYNCS.ARRIVE.TRANS64.RED.A1T0 RZ, [UR4], RZ ;  /* 0x000000ffffff79a7 */ /* 0x000fe20008100404 */
[----:B------:R-:W-:Y:S05]  /*7bd0*/  EXIT ;  /* 0x000000000000794d */ /* 0x000fea0003800000 */
.L_x_25:
[----:B--2---:R2:W3:Y:S02]  /*7be0*/  SYNCS.PHASECHK.TRANS64.TRYWAIT P0, [R0+URZ+0x180], R2 ;  /* 0x00018002000075a7 */ /* 0x0044e400080011ff */
[----:B---3--:R-:W-:Y:S05]  /*7bf0*/  @!P0 NANOSLEEP.SYNCS 0x989680 ;  /* 0x009896800000895d */ /* 0x008fea0003900000 */
[----:B------:R-:W3:Y:S02]  /*7c00*/  @!P0 SYNCS.PHASECHK.TRANS64 P0, [R0+URZ+0x180], R2 ;  /* 0x00018002000085a7 */ /* 0x000ee400080010ff */
[----:B---3--:R-:W-:Y:S05]  /*7c10*/  @!P0 BRA `(.L_x_25) ;  /* 0xfffffffc00f08947 */ /* 0x008fea000383ffff */
[----:B------:R-:W-:Y:S05]  /*7c20*/  BRA `(.L_x_132) ;  /* 0xffffff9c00907947 */ /* 0x000fea000383ffff */
.L_x_28:
[----:B-1----:R-:W-:-:S07]  /*7c30*/  MOV R0, UR33 ;  /* 0x0000002100007c02 */ /* 0x002fce0008000f00 */
.L_x_133:
[----:B-1----:R1:W2:Y:S02]  /*7c40*/  SYNCS.PHASECHK.TRANS64.TRYWAIT P0, [R0+URZ+0x68], R3 ;  /* 0x00006803000075a7 */ /* 0x0022a400080011ff */
[----:B--2---:R-:W-:Y:S05]  /*7c50*/  @!P0 NANOSLEEP.SYNCS 0x989680 ;  /* 0x009896800000895d */ /* 0x004fea0003900000 */
[----:B------:R-:W2:Y:S02]  /*7c60*/  @!P0 SYNCS.PHASECHK.TRANS64 P0, [R0+URZ+0x68], R3 ;  /* 0x00006803000085a7 */ /* 0x000ea400080010ff */
[----:B--2---:R-:W-:Y:S05]  /*7c70*/  @!P0 BRA `(.L_x_133) ;  /* 0xfffffffc00f08947 */ /* 0x004fea000383ffff */
[----:B------:R-:W-:Y:S05]  /*7c80*/  BRA `(.L_x_27) ;  /* 0xffffff9c00d87947 */ /* 0x000fea000383ffff */
.L_x_35:
[----:B-1----:R-:W-:-:S07]  /*7c90*/  MOV R0, UR17 ;  /* 0x0000001100007c02 */ /* 0x002fce0008000f00 */
.L_x_134:
[----:B-1----:R1:W2:Y:S02]  /*7ca0*/  SYNCS.PHASECHK.TRANS64.TRYWAIT P0, [R0+URZ+0x68], R3 ;  /* 0x00006803000075a7 */ /* 0x0022a400080011ff */
[----:B--2---:R-:W-:Y:S05]  /*7cb0*/  @!P0 NANOSLEEP.SYNCS 0x989680 ;  /* 0x009896800000895d */ /* 0x004fea0003900000 */
[----:B------:R-:W2:Y:S02]  /*7cc0*/  @!P0 SYNCS.PHASECHK.TRANS64 P0, [R0+URZ+0x68], R3 ;  /* 0x00006803000085a7 */ /* 0x000ea400080010ff */
[----:B--2---:R-:W-:Y:S05]  /*7cd0*/  @!P0 BRA `(.L_x_134) ;  /* 0xfffffffc00f08947 */ /* 0x004fea000383ffff */
[----:B------:R-:W-:Y:S05]  /*7ce0*/  BRA `(.L_x_34) ;  /* 0xffffffa000947947 */ /* 0x000fea000383ffff */
.L_x_40:
[----:B-1----:R1:W2:Y:S02]  /*7cf0*/  SYNCS.PHASECHK.TRANS64.TRYWAIT P0, [R3+URZ+0x110], R0 ;  /* 0x00011000030075a7 */ /* 0x0022a400080011ff */
[----:B--2---:R-:W-:Y:S05]  /*7d00*/  @!P0 NANOSLEEP.SYNCS 0x989680 ;  /* 0x009896800000895d */ /* 0x004fea0003900000 */
[----:B------:R-:W2:Y:S02]  /*7d10*/  @!P0 SYNCS.PHASECHK.TRANS64 P0, [R3+URZ+0x110], R0 ;  /* 0x00011000030085a7 */ /* 0x000ea400080010ff */
[----:B--2---:R-:W-:Y:S05]  /*7d20*/  @!P0 BRA `(.L_x_40) ;  /* 0xfffffffc00f08947 */ /* 0x004fea000383ffff */
[----:B------:R-:W-:Y:S05]  /*7d30*/  BRA `(.L_x_135) ;  /* 0xffffffa400387947 */ /* 0x000fea000383ffff */
.L_x_44:
[----:B------:R-:W-:-:S07]  /*7d40*/  MOV R0, UR4 ;  /* 0x0000000400007c02 */ /* 0x000fce0008000f00 */
.L_x_136:
[----:B-1----:R1:W2:Y:S02]  /*7d50*/  SYNCS.PHASECHK.TRANS64.TRYWAIT P0, [R0+URZ], R2 ;  /* 0x00000002000075a7 */ /* 0x0022a400080011ff */
[----:B--2---:R-:W-:Y:S05]  /*7d60*/  @!P0 NANOSLEEP.SYNCS 0x989680 ;  /* 0x009896800000895d */ /* 0x004fea0003900000 */
[----:B------:R-:W2:Y:S02]  /*7d70*/  @!P0 SYNCS.PHASECHK.TRANS64 P0, [R0+URZ], R2 ;  /* 0x00000002000085a7 */ /* 0x000ea400080010ff */
[----:B--2---:R-:W-:Y:S05]  /*7d80*/  @!P0 BRA `(.L_x_136) ;  /* 0xfffffffc00f08947 */ /* 0x004fea000383ffff */
[----:B------:R-:W-:Y:S05]  /*7d90*/  BRA `(.L_x_137) ;  /* 0xffffffa800e47947 */ /* 0x000fea000383ffff */
.L_x_45:
[----:B------:R-:W-:-:S07]  /*7da0*/  MOV R0, UR5 ;  /* 0x0000000500007c02 */ /* 0x000fce0008000f00 */
.L_x_138:
[----:B-1----:R1:W2:Y:S02]  /*7db0*/  SYNCS.PHASECHK.TRANS64.TRYWAIT P0, [R0+URZ], R3 ;  /* 0x00000003000075a7 */ /* 0x0022a400080011ff */
[----:B--2---:R-:W-:Y:S05]  /*7dc0*/  @!P0 NANOSLEEP.SYNCS 0x989680 ;  /* 0x009896800000895d */ /* 0x004fea0003900000 */
[----:B------:R-:W2:Y:S02]  /*7dd0*/  @!P0 SYNCS.PHASECHK.TRANS64 P0, [R0+URZ], R3 ;  /* 0x00000003000085a7 */ /* 0x000ea400080010ff */
[----:B--2---:R-:W-:Y:S05]  /*7de0*/  @!P0 BRA `(.L_x_138) ;  /* 0xfffffffc00f08947 */ /* 0x004fea000383ffff */
[----:B------:R-:W-:Y:S05]  /*7df0*/  BRA `(.L_x_139) ;  /* 0xffffffa800f07947 */ /* 0x000fea000383ffff */
.L_x_46:
[----:B------:R-:W-:-:S07]  /*7e00*/  MOV R0, UR5 ;  /* 0x0000000500007c02 */ /* 0x000fce0008000f00 */
.L_x_140:
[----:B-1----:R1:W2:Y:S02]  /*7e10*/  SYNCS.PHASECHK.TRANS64.TRYWAIT P0, [R0+URZ], R3 ;  /* 0x00000003000075a7 */ /* 0x0022a400080011ff */
[----:B--2---:R-:W-:Y:S05]  /*7e20*/  @!P0 NANOSLEEP.SYNCS 0x989680 ;  /* 0x009896800000895d */ /* 0x004fea0003900000 */
[----:B------:R-:W2:Y:S02]  /*7e30*/  @!P0 SYNCS.PHASECHK.TRANS64 P0, [R0+URZ], R3 ;  /* 0x00000003000085a7 */ /* 0x000ea400080010ff */
[----:B--2---:R-:W-:Y:S05]  /*7e40*/  @!P0 BRA `(.L_x_140) ;  /* 0xfffffffc00f08947 */ /* 0x004fea000383ffff */
[----:B------:R-:W-:Y:S05]  /*7e50*/  BRA `(.L_x_141) ;  /* 0xffffffa800fc7947 */ /* 0x000fea000383ffff */
.L_x_47:
[----:B------:R-:W-:-:S07]  /*7e60*/  MOV R0, UR5 ;  /* 0x0000000500007c02 */ /* 0x000fce0008000f00 */
.L_x_142:
[----:B-1----:R1:W2:Y:S02]  /*7e70*/  SYNCS.PHASECHK.TRANS64.TRYWAIT P0, [R0+URZ], R3 ;  /* 0x00000003000075a7 */ /* 0x0022a400080011ff */
[----:B--2---:R-:W-:Y:S05]  /*7e80*/  @!P0 NANOSLEEP.SYNCS 0x989680 ;  /* 0x009896800000895d */ /* 0x004fea0003900000 */
[----:B------:R-:W2:Y:S02]  /*7e90*/  @!P0 SYNCS.PHASECHK.TRANS64 P0, [R0+URZ], R3 ;  /* 0x00000003000085a7 */ /* 0x000ea400080010ff */
[----:B--2---:R-:W-:Y:S05]  /*7ea0*/  @!P0 BRA `(.L_x_142) ;  /* 0xfffffffc00f08947 */ /* 0x004fea000383ffff */
[----:B------:R-:W-:Y:S05]  /*7eb0*/  BRA `(.L_x_143) ;  /* 0xffffffac00087947 */ /* 0x000fea000383ffff */
.L_x_48:
[----:B------:R-:W-:-:S07]  /*7ec0*/  MOV R0, UR5 ;  /* 0x0000000500007c02 */ /* 0x000fce0008000f00 */
.L_x_144:
[----:B-1----:R1:W2:Y:S02]  /*7ed0*/  SYNCS.PHASECHK.TRANS64.TRYWAIT P0, [R0+URZ], R3 ;  /* 0x00000003000075a7 */ /* 0x0022a400080011ff */
[----:B--2---:R-:W-:Y:S05]  /*7ee0*/  @!P0 NANOSLEEP.SYNCS 0x989680 ;  /* 0x009896800000895d */ /* 0x004fea0003900000 */
[----:B------:R-:W2:Y:S02]  /*7ef0*/  @!P0 SYNCS.PHASECHK.TRANS64 P0, [R0+URZ], R3 ;  /* 0x00000003000085a7 */ /* 0x000ea400080010ff */
[----:B--2---:R-:W-:Y:S05]  /*7f00*/  @!P0 BRA `(.L_x_144) ;  /* 0xfffffffc00f08947 */ /* 0x004fea000383ffff */
[----:B------:R-:W-:Y:S05]  /*7f10*/  BRA `(.L_x_145) ;  /* 0xffffffac00147947 */ /* 0x000fea000383ffff */
.L_x_49:
[----:B------:R-:W-:-:S07]  /*7f20*/  MOV R0, UR5 ;  /* 0x0000000500007c02 */ /* 0x000fce0008000f00 */
.L_x_146:
[----:B-1----:R1:W2:Y:S02]  /*7f30*/  SYNCS.PHASECHK.TRANS64.TRYWAIT P0, [R0+URZ], R3 ;  /* 0x00000003000075a7 */ /* 0x0022a400080011ff */
[----:B--2---:R-:W-:Y:S05]  /*7f40*/  @!P0 NANOSLEEP.SYNCS 0x989680 ;  /* 0x009896800000895d */ /* 0x004fea0003900000 */
[----:B------:R-:W2:Y:S02]  /*7f50*/  @!P0 SYNCS.PHASECHK.TRANS64 P0, [R0+URZ], R3 ;  /* 0x00000003000085a7 */ /* 0x000ea400080010ff */
[----:B--2---:R-:W-:Y:S05]  /*7f60*/  @!P0 BRA `(.L_x_146) ;  /* 0xfffffffc00f08947 */ /* 0x004fea000383ffff */
[----:B------:R-:W-:Y:S05]  /*7f70*/  BRA `(.L_x_147) ;  /* 0xffffffac00207947 */ /* 0x000fea000383ffff */
.L_x_50:
[----:B------:R-:W-:-:S07]  /*7f80*/  MOV R0, UR5 ;  /* 0x0000000500007c02 */ /* 0x000fce0008000f00 */
.L_x_148:
[----:B-1----:R1:W2:Y:S02]  /*7f90*/  SYNCS.PHASECHK.TRANS64.TRYWAIT P0, [R0+URZ], R3 ;  /* 0x00000003000075a7 */ /* 0x0022a400080011ff */
[----:B--2---:R-:W-:Y:S05]  /*7fa0*/  @!P0 NANOSLEEP.SYNCS 0x989680 ;  /* 0x009896800000895d */ /* 0x004fea0003900000 */
[----:B------:R-:W2:Y:S02]  /*7fb0*/  @!P0 SYNCS.PHASECHK.TRANS64 P0, [R0+URZ], R3 ;  /* 0x00000003000085a7 */ /* 0x000ea400080010ff */
[----:B--2---:R-:W-:Y:S05]  /*7fc0*/  @!P0 BRA `(.L_x_148) ;  /* 0xfffffffc00f08947 */ /* 0x004fea000383ffff */
[----:B------:R-:W-:Y:S05]  /*7fd0*/  BRA `(.L_x_149) ;  /* 0xffffffac002c7947 */ /* 0x000fea000383ffff */
.L_x_51:
[----:B------:R-:W-:-:S07]  /*7fe0*/  MOV R0, UR5 ;  /* 0x0000000500007c02 */ /* 0x000fce0008000f00 */
.L_x_150:
[----:B-1----:R1:W2:Y:S02]  /*7ff0*/  SYNCS.PHASECHK.TRANS64.TRYWAIT P0, [R0+URZ], R3 ;  /* 0x00000003000075a7 */ /* 0x0022a400080011ff */
[----:B--2---:R-:W-:Y:S05]  /*8000*/  @!P0 NANOSLEEP.SYNCS 0x989680 ;  /* 0x009896800000895d */ /* 0x004fea0003900000 */
[----:B------:R-:W2:Y:S02]  /*8010*/  @!P0 SYNCS.PHASECHK.TRANS64 P0, [R0+URZ], R3 ;  /* 0x00000003000085a7 */ /* 0x000ea400080010ff */
[----:B--2---:R-:W-:Y:S05]  /*8020*/  @!P0 BRA `(.L_x_150) ;  /* 0xfffffffc00f08947 */ /* 0x004fea000383ffff */
[----:B------:R-:W-:Y:S05]  /*8030*/  BRA `(.L_x_151) ;  /* 0xffffffac00387947 */ /* 0x000fea000383ffff */
.L_x_52:
[----:B------:R-:W-:-:S07]  /*8040*/  MOV R0, UR5 ;  /* 0x0000000500007c02 */ /* 0x000fce0008000f00 */
.L_x_152:
[----:B-1----:R1:W2:Y:S02]  /*8050*/  SYNCS.PHASECHK.TRANS64.TRYWAIT P0, [R0+URZ], R3 ;  /* 0x00000003000075a7 */ /* 0x0022a400080011ff */
[----:B--2---:R-:W-:Y:S05]  /*8060*/  @!P0 NANOSLEEP.SYNCS 0x989680 ;  /* 0x009896800000895d */ /* 0x004fea0003900000 */
[----:B------:R-:W2:Y:S02]  /*8070*/  @!P0 SYNCS.PHASECHK.TRANS64 P0, [R0+URZ], R3 ;  /* 0x00000003000085a7 */ /* 0x000ea400080010ff */
[----:B--2---:R-:W-:Y:S05]  /*8080*/  @!P0 BRA `(.L_x_152) ;  /* 0xfffffffc00f08947 */ /* 0x004fea000383ffff */
[----:B------:R-:W-:Y:S05]  /*8090*/  BRA `(.L_x_153) ;  /* 0xffffffac00447947 */ /* 0x000fea000383ffff */
.L_x_53:
[----:B------:R-:W-:-:S07]  /*80a0*/  MOV R0, UR5 ;  /* 0x0000000500007c02 */ /* 0x000fce0008000f00 */
.L_x_154:
[----:B-1----:R1:W2:Y:S02]  /*80b0*/  SYNCS.PHASECHK.TRANS64.TRYWAIT P0, [R0+URZ], R3 ;  /* 0x00000003000075a7 */ /* 0x0022a400080011ff */
[----:B--2---:R-:W-:Y:S05]  /*80c0*/  @!P0 NANOSLEEP.SYNCS 0x989680 ;  /* 0x009896800000895d */ /* 0x004fea0003900000 */
[----:B------:R-:W2:Y:S02]  /*80d0*/  @!P0 SYNCS.PHASECHK.TRANS64 P0, [R0+URZ], R3 ;  /* 0x00000003000085a7 */ /* 0x000ea400080010ff */
[----:B--2---:R-:W-:Y:S05]  /*80e0*/  @!P0 BRA `(.L_x_154) ;  /* 0xfffffffc00f08947 */ /* 0x004fea000383ffff */
[----:B------:R-:W-:Y:S05]  /*80f0*/  BRA `(.L_x_155) ;  /* 0xffffffac00507947 */ /* 0x000fea000383ffff */
.L_x_54:
[----:B------:R-:W-:-:S07]  /*8100*/  MOV R0, UR5 ;  /* 0x0000000500007c02 */ /* 0x000fce0008000f00 */
.L_x_156:
[----:B-1----:R1:W2:Y:S02]  /*8110*/  SYNCS.PHASECHK.TRANS64.TRYWAIT P0, [R0+URZ], R3 ;  /* 0x00000003000075a7 */ /* 0x0022a400080011ff */
[----:B--2---:R-:W-:Y:S05]  /*8120*/  @!P0 NANOSLEEP.SYNCS 0x989680 ;  /* 0x009896800000895d */ /* 0x004fea0003900000 */
[----:B------:R-:W2:Y:S02]  /*8130*/  @!P0 SYNCS.PHASECHK.TRANS64 P0, [R0+URZ], R3 ;  /* 0x00000003000085a7 */ /* 0x000ea400080010ff */
[----:B--2---:R-:W-:Y:S05]  /*8140*/  @!P0 BRA `(.L_x_156) ;  /* 0xfffffffc00f08947 */ /* 0x004fea000383ffff */
[----:B------:R-:W-:Y:S05]  /*8150*/  BRA `(.L_x_157) ;  /* 0xffffffac005c7947 */ /* 0x000fea000383ffff */
.L_x_55:
[----:B------:R-:W-:-:S07]  /*8160*/  MOV R0, UR5 ;  /* 0x0000000500007c02 */ /* 0x000fce0008000f00 */
.L_x_158:
[----:B-1----:R1:W2:Y:S02]  /*8170*/  SYNCS.PHASECHK.TRANS64.TRYWAIT P0, [R0+URZ], R3 ;  /* 0x00000003000075a7 */ /* 0x0022a400080011ff */
[----:B--2---:R-:W-:Y:S05]  /*8180*/  @!P0 NANOSLEEP.SYNCS 0x989680 ;  /* 0x009896800000895d */ /* 0x004fea0003900000 */
[----:B------:R-:W2:Y:S02]  /*8190*/  @!P0 SYNCS.PHASECHK.TRANS64 P0, [R0+URZ], R3 ;  /* 0x00000003000085a7 */ /* 0x000ea400080010ff */
[----:B--2---:R-:W-:Y:S05]  /*81a0*/  @!P0 BRA `(.L_x_158) ;  /* 0xfffffffc00f08947 */ /* 0x004fea000383ffff */
[----:B------:R-:W-:Y:S05]  /*81b0*/  BRA `(.L_x_159) ;  /* 0xffffffac00687947 */ /* 0x000fea000383ffff */
.L_x_58:
[----:B-1----:R1:W2:Y:S02]  /*81c0*/  SYNCS.PHASECHK.TRANS64.TRYWAIT P0, [R2+URZ+0x170], R4 ;  /* 0x00017004020075a7 */ /* 0x0022a400080011ff */
[----:B--2---:R-:W-:Y:S05]  /*81d0*/  @!P0 NANOSLEEP.SYNCS 0x989680 ;  /* 0x009896800000895d */ /* 0x004fea0003900000 */
[----:B------:R-:W2:Y:S02]  /*81e0*/  @!P0 SYNCS.PHASECHK.TRANS64 P0, [R2+URZ+0x170], R4 ;  /* 0x00017004020085a7 */ /* 0x000ea400080010ff */
[----:B--2---:R-:W-:Y:S05]  /*81f0*/  @!P0 BRA `(.L_x_58) ;  /* 0xfffffffc00f08947 */ /* 0x004fea000383ffff */
[----:B------:R-:W-:Y:S05]  /*8200*/  BRA `(.L_x_160) ;  /* 0xffffffac00c47947 */ /* 0x000fea000383ffff */
.L_x_59:
[----:B------:R-:W-:-:S07]  /*8210*/  MOV R2, UR4 ;  /* 0x0000000400027c02 */ /* 0x000fce0008000f00 */
.L_x_161:
[----:B-1----:R1:W2:Y:S02]  /*8220*/  SYNCS.PHASECHK.TRANS64.TRYWAIT P0, [R2+URZ+0x120], R5 ;  /* 0x00012005020075a7 */ /* 0x0022a400080011ff */
[----:B--2---:R-:W-:Y:S05]  /*8230*/  @!P0 NANOSLEEP.SYNCS 0x989680 ;  /* 0x009896800000895d */ /* 0x004fea0003900000 */
[----:B------:R-:W2:Y:S02]  /*8240*/  @!P0 SYNCS.PHASECHK.TRANS64 P0, [R2+URZ+0x120], R5 ;  /* 0x00012005020085a7 */ /* 0x000ea400080010ff */
[----:B--2---:R-:W-:Y:S05]  /*8250*/  @!P0 BRA `(.L_x_161) ;  /* 0xfffffffc00f08947 */ /* 0x004fea000383ffff */
[----:B------:R-:W-:Y:S05]  /*8260*/  BRA `(.L_x_162) ;  /* 0xffffffac00d47947 */ /* 0x000fea000383ffff */
.L_x_60:
[----:B-1----:R1:W2:Y:S02]  /*8270*/  SYNCS.PHASECHK.TRANS64.TRYWAIT P1, [R2+URZ+0x110], R4 ;  /* 0x00011004020075a7 */ /* 0x0022a400080211ff */
[----:B--2---:R-:W-:Y:S05]  /*8280*/  @!P1 NANOSLEEP.SYNCS 0x989680 ;  /* 0x009896800000995d */ /* 0x004fea0003900000 */
[----:B------:R-:W2:Y:S02]  /*8290*/  @!P1 SYNCS.PHASECHK.TRANS64 P1, [R2+URZ+0x110], R4 ;  /* 0x00011004020095a7 */ /* 0x000ea400080210ff */
[----:B--2---:R-:W-:Y:S05]  /*82a0*/  @!P1 BRA `(.L_x_60) ;  /* 0xfffffffc00f09947 */ /* 0x004fea000383ffff */
[----:B------:R-:W-:Y:S05]  /*82b0*/  BRA `(.L_x_163) ;  /* 0xffffffb000047947 */ /* 0x000fea000383ffff */
.L_x_63:
[----:B------:R-:W-:-:S07]  /*82c0*/  MOV R0, UR4 ;  /* 0x0000000400007c02 */ /* 0x000fce0008000f00 */
.L_x_164:
[----:B-1----:R1:W2:Y:S02]  /*82d0*/  SYNCS.PHASECHK.TRANS64.TRYWAIT P0, [R0+URZ+0x120], R2 ;  /* 0x00012002000075a7 */ /* 0x0022a400080011ff */
[----:B--2---:R-:W-:Y:S05]  /*82e0*/  @!P0 NANOSLEEP.SYNCS 0x989680 ;  /* 0x009896800000895d */ /* 0x004fea0003900000 */
[----:B------:R-:W2:Y:S02]  /*82f0*/  @!P0 SYNCS.PHASECHK.TRANS64 P0, [R0+URZ+0x120], R2 ;  /* 0x00012002000085a7 */ /* 0x000ea400080010ff */
[----:B--2---:R-:W-:Y:S05]  /*8300*/  @!P0 BRA `(.L_x_164) ;  /* 0xfffffffc00f08947 */ /* 0x004fea000383ffff */
[----:B------:R-:W-:Y:S05]  /*8310*/  BRA `(.L_x_62) ;  /* 0xffffffb000587947 */ /* 0x000fea000383ffff */
.L_x_70:
[----:B-1----:R1:W2:Y:S02]  /*8320*/  SYNCS.PHASECHK.TRANS64.TRYWAIT P1, [R0+URZ+0x110], R2 ;  /* 0x00011002000075a7 */ /* 0x0022a400080211ff */
[----:B--2---:R-:W-:Y:S05]  /*8330*/  @!P1 NANOSLEEP.SYNCS 0x989680 ;  /* 0x009896800000995d */ /* 0x004fea0003900000 */
[----:B------:R-:W2:Y:S02]  /*8340*/  @!P1 SYNCS.PHASECHK.TRANS64 P1, [R0+URZ+0x110], R2 ;  /* 0x00011002000095a7 */ /* 0x000ea400080210ff */
[----:B--2---:R-:W-:Y:S05]  /*8350*/  @!P1 BRA `(.L_x_70) ;  /* 0xfffffffc00f09947 */ /* 0x004fea000383ffff */
[----:B------:R-:W-:Y:S05]  /*8360*/  BRA `(.L_x_165) ;  /* 0xffffffb400cc7947 */ /* 0x000fea000383ffff */
.L_x_71:
[----:B------:R-:W-:-:S07]  /*8370*/  MOV R2, UR31 ;  /* 0x0000001f00027c02 */ /* 0x000fce0008000f00 */
.L_x_166:
[----:B-1----:R1:W2:Y:S02]  /*8380*/  SYNCS.PHASECHK.TRANS64.TRYWAIT P0, [R2+URZ+0x150], R0 ;  /* 0x00015000020075a7 */ /* 0x0022a400080011ff */
[----:B--2---:R-:W-:Y:S05]  /*8390*/  @!P0 NANOSLEEP.SYNCS 0x989680 ;  /* 0x009896800000895d */ /* 0x004fea0003900000 */
[----:B------:R-:W2:Y:S02]  /*83a0*/  @!P0 SYNCS.PHASECHK.TRANS64 P0, [R2+URZ+0x150], R0 ;  /* 0x00015000020085a7 */ /* 0x000ea400080010ff */
[----:B--2---:R-:W-:Y:S05]  /*83b0*/  @!P0 BRA `(.L_x_166) ;  /* 0xfffffffc00f08947 */ /* 0x004fea000383ffff */
[----:B------:R-:W-:Y:S05]  /*83c0*/  BRA `(.L_x_167) ;  /* 0xffffffb8001c7947 */ /* 0x000fea000383ffff */
.L_x_74:
[----:B------:R-:W-:Y:S07]  /*83d0*/  MOV R0, UR5 ;  /* 0x0000000500007c02 */ /* 0x000fee0008000f00 */
.L_x_168:
[----:B-1----:R1:W2:Y:S02]  /*83e0*/  SYNCS.PHASECHK.TRANS64.TRYWAIT P0, [R0+URZ], R2 ;  /* 0x00000002000075a7 */ /* 0x0022a400080011ff */
[----:B--2---:R-:W-:Y:S05]  /*83f0*/  @!P0 NANOSLEEP.SYNCS 0x989680 ;  /* 0x009896800000895d */ /* 0x004fea0003900000 */
[----:B------:R-:W2:Y:S02]  /*8400*/  @!P0 SYNCS.PHASECHK.TRANS64 P0, [R0+URZ], R2 ;  /* 0x00000002000085a7 */ /* 0x000ea400080010ff */
[----:B--2---:R-:W-:Y:S05]  /*8410*/  @!P0 BRA `(.L_x_168) ;  /* 0xfffffffc00f08947 */ /* 0x004fea000383ffff */
[----:B------:R-:W-:Y:S05]  /*8420*/  BRA `(.L_x_73) ;  /* 0xffffffb800387947 */ /* 0x000fea000383ffff */
.L_x_77:
[----:B------:R-:W-:-:S07]  /*8430*/  MOV R0, UR4 ;  /* 0x0000000400007c02 */ /* 0x000fce0008000f00 */
.L_x_169:
[----:B--2---:R2:W4:Y:S02]  /*8440*/  SYNCS.PHASECHK.TRANS64.TRYWAIT P0, [R0+URZ], R2 ;  /* 0x00000002000075a7 */ /* 0x00452400080011ff */
[----:B----4-:R-:W-:Y:S05]  /*8450*/  @!P0 NANOSLEEP.SYNCS 0x989680 ;  /* 0x009896800000895d */ /* 0x010fea0003900000 */
[----:B------:R-:W4:Y:S02]  /*8460*/  @!P0 SYNCS.PHASECHK.TRANS64 P0, [R0+URZ], R2 ;  /* 0x00000002000085a7 */ /* 0x000f2400080010ff */
[----:B----4-:R-:W-:Y:S05]  /*8470*/  @!P0 BRA `(.L_x_169) ;  /* 0xfffffffc00f08947 */ /* 0x010fea000383ffff */
[----:B------:R-:W-:Y:S05]  /*8480*/  BRA `(.L_x_170) ;  /* 0xffffffbc00147947 */ /* 0x000fea000383ffff */
.L_x_78:
[----:B------:R-:W-:-:S07]  /*8490*/  MOV R0, UR5 ;  /* 0x0000000500007c02 */ /* 0x000fce0008000f00 */
.L_x_171:
[----:B-1----:R1:W2:Y:S02]  /*84a0*/  SYNCS.PHASECHK.TRANS64.TRYWAIT P0, [R0+URZ], R3 ;  /* 0x00000003000075a7 */ /* 0x0022a400080011ff */
[----:B--2---:R-:W-:Y:S05]  /*84b0*/  @!P0 NANOSLEEP.SYNCS 0x989680 ;  /* 0x009896800000895d */ /* 0x004fea0003900000 */
[----:B------:R-:W2:Y:S02]  /*84c0*/  @!P0 SYNCS.PHASECHK.TRANS64 P0, [R0+URZ], R3 ;  /* 0x00000003000085a7 */ /* 0x000ea400080010ff */
[----:B--2---:R-:W-:Y:S05]  /*84d0*/  @!P0 BRA `(.L_x_171) ;  /* 0xfffffffc00f08947 */ /* 0x004fea000383ffff */
[----:B------:R-:W-:Y:S05]  /*84e0*/  BRA `(.L_x_172) ;  /* 0xffffffbc00207947 */ /* 0x000fea000383ffff */
.L_x_79:
[----:B------:R-:W-:-:S07]  /*84f0*/  MOV R0, UR5 ;  /* 0x0000000500007c02 */ /* 0x000fce0008000f00 */
.L_x_173:
[----:B-1----:R1:W2:Y:S02]  /*8500*/  SYNCS.PHASECHK.TRANS64.TRYWAIT P0, [R0+URZ], R3 ;  /* 0x00000003000075a7 */ /* 0x0022a400080011ff */
[----:B--2---:R-:W-:Y:S05]  /*8510*/  @!P0 NANOSLEEP.SYNCS 0x989680 ;  /* 0x009896800000895d */ /* 0x004fea0003900000 */
[----:B------:R-:W2:Y:S02]  /*8520*/  @!P0 SYNCS.PHASECHK.TRANS64 P0, [R0+URZ], R3 ;  /* 0x00000003000085a7 */ /* 0x000ea400080010ff */
[----:B--2---:R-:W-:Y:S05]  /*8530*/  @!P0 BRA `(.L_x_173) ;  /* 0xfffffffc00f08947 */ /* 0x004fea000383ffff */
[----:B------:R-:W-:Y:S05]  /*8540*/  BRA `(.L_x_174) ;  /* 0xffffffbc002c7947 */ /* 0x000fea000383ffff */
.L_x_80:
[----:B-1----:R-:W-:-:S07]  /*8550*/  MOV R0, UR4 ;  /* 0x0000000400007c02 */ /* 0x002fce0008000f00 */
.L_x_175:
[----:B-1----:R1:W2:Y:S02]  /*8560*/  SYNCS.PHASECHK.TRANS64.TRYWAIT P0, [R0+URZ], R2 ;  /* 0x00000002000075a7 */ /* 0x0022a400080011ff */
[----:B--2---:R-:W-:Y:S05]  /*8570*/  @!P0 NANOSLEEP.SYNCS 0x989680 ;  /* 0x009896800000895d */ /* 0x004fea0003900000 */
[----:B------:R-:W2:Y:S02]  /*8580*/  @!P0 SYNCS.PHASECHK.TRANS64 P0, [R0+URZ], R2 ;  /* 0x00000002000085a7 */ /* 0x000ea400080010ff */
[----:B--2---:R-:W-:Y:S05]  /*8590*/  @!P0 BRA `(.L_x_175) ;  /* 0xfffffffc00f08947 */ /* 0x004fea000383ffff */
[----:B------:R-:W-:Y:S05]  /*85a0*/  BRA `(.L_x_176) ;  /* 0xffffffbc00387947 */ /* 0x000fea000383ffff */
.L_x_85:
[----:B---3--:R3:W1:Y:S02]  /*85b0*/  SYNCS.PHASECHK.TRANS64.TRYWAIT P0, [R12+URZ+0x110], R0 ;  /* 0x000110000c0075a7 */ /* 0x00866400080011ff */
[----:B-1----:R-:W-:Y:S05]  /*85c0*/  @!P0 NANOSLEEP.SYNCS 0x989680 ;  /* 0x009896800000895d */ /* 0x002fea0003900000 */
[----:B------:R-:W1:Y:S02]  /*85d0*/  @!P0 SYNCS.PHASECHK.TRANS64 P0, [R12+URZ+0x110], R0 ;  /* 0x000110000c0085a7 */ /* 0x000e6400080010ff */
[----:B-1----:R-:W-:Y:S05]  /*85e0*/  @!P0 BRA `(.L_x_85) ;  /* 0xfffffffc00f08947 */ /* 0x002fea000383ffff */
[----:B------:R-:W-:Y:S05]  /*85f0*/  BRA `(.L_x_177) ;  /* 0xffffffc000487947 */ /* 0x000fea000383ffff */
.L_x_88:
[----:B-1----:R-:W-:Y:S07]  /*8600*/  MOV R0, UR24 ;  /* 0x0000001800007c02 */ /* 0x002fee0008000f00 */
.L_x_178:
[----:B-1----:R1:W2:Y:S02]  /*8610*/  SYNCS.PHASECHK.TRANS64.TRYWAIT P2, [R0+URZ+0x108], R6 ;  /* 0x00010806000075a7 */ /* 0x0022a400080411ff */
[----:B--2---:R-:W-:Y:S05]  /*8620*/  @!P2 NANOSLEEP.SYNCS 0x989680 ;  /* 0x009896800000a95d */ /* 0x004fea0003900000 */
[----:B------:R-:W2:Y:S02]  /*8630*/  @!P2 SYNCS.PHASECHK.TRANS64 P2, [R0+URZ+0x108], R6 ;  /* 0x000108060000a5a7 */ /* 0x000ea400080410ff */
[----:B--2---:R-:W-:Y:S05]  /*8640*/  @!P2 BRA `(.L_x_178) ;  /* 0xfffffffc00f0a947 */ /* 0x004fea000383ffff */
[----:B------:R-:W-:Y:S05]  /*8650*/  BRA `(.L_x_87) ;  /* 0xffffffc400ac7947 */ /* 0x000fea000383ffff */
.L_x_91:
[----:B------:R-:W-:Y:S07]  /*8660*/  MOV R0, UR4 ;  /* 0x0000000400007c02 */ /* 0x000fee0008000f00 */
.L_x_179:
[----:B-1----:R1:W2:Y:S02]  /*8670*/  SYNCS.PHASECHK.TRANS64.TRYWAIT P0, [R0+URZ+0xe8], R9 ;  /* 0x0000e809000075a7 */ /* 0x0022a400080011ff */
[----:B--2---:R-:W-:Y:S05]  /*8680*/  @!P0 NANOSLEEP.SYNCS 0x989680 ;  /* 0x009896800000895d */ /* 0x004fea0003900000 */
[----:B------:R-:W2:Y:S02]  /*8690*/  @!P0 SYNCS.PHASECHK.TRANS64 P0, [R0+URZ+0xe8], R9 ;  /* 0x0000e809000085a7 */ /* 0x000ea400080010ff */
[----:B--2---:R-:W-:Y:S05]  /*86a0*/  @!P0 BRA `(.L_x_179) ;  /* 0xfffffffc00f08947 */ /* 0x004fea000383ffff */
[----:B------:R-:W-:Y:S05]  /*86b0*/  BRA `(.L_x_180) ;  /* 0xffffffc8000c7947 */ /* 0x000fea000383ffff */
.L_x_92:
[----:B------:R-:W-:Y:S07]  /*86c0*/  MOV R6, UR5 ;  /* 0x0000000500067c02 */ /* 0x000fee0008000f00 */
.L_x_181:
[----:B-1----:R1:W2:Y:S02]  /*86d0*/  SYNCS.PHASECHK.TRANS64.TRYWAIT P0, [R6+URZ+0xe8], R0 ;  /* 0x0000e800060075a7 */ /* 0x0022a400080011ff */
[----:B--2---:R-:W-:Y:S05]  /*86e0*/  @!P0 NANOSLEEP.SYNCS 0x989680 ;  /* 0x009896800000895d */ /* 0x004fea0003900000 */
[----:B------:R-:W2:Y:S02]  /*86f0*/  @!P0 SYNCS.PHASECHK.TRANS64 P0, [R6+URZ+0xe8], R0 ;  /* 0x0000e800060085a7 */ /* 0x000ea400080010ff */
[----:B--2---:R-:W-:Y:S05]  /*8700*/  @!P0 BRA `(.L_x_181) ;  /* 0xfffffffc00f08947 */ /* 0x004fea000383ffff */
[----:B------:R-:W-:Y:S05]  /*8710*/  BRA `(.L_x_182) ;  /* 0xffffffc800687947 */ /* 0x000fea000383ffff */
.L_x_94:
[----:B------:R-:W-:-:S07]  /*8720*/  MOV R0, UR4 ;  /* 0x0000000400007c02 */ /* 0x000fce0008000f00 */
.L_x_183:
[----:B-1----:R1:W2:Y:S02]  /*8730*/  SYNCS.PHASECHK.TRANS64.TRYWAIT P0, [R0+URZ], R2 ;  /* 0x00000002000075a7 */ /* 0x0022a400080011ff */
[----:B--2---:R-:W-:Y:S05]  /*8740*/  @!P0 NANOSLEEP.SYNCS 0x989680 ;  /* 0x009896800000895d */ /* 0x004fea0003900000 */
[----:B------:R-:W2:Y:S02]  /*8750*/  @!P0 SYNCS.PHASECHK.TRANS64 P0, [R0+URZ], R2 ;  /* 0x00000002000085a7 */ /* 0x000ea400080010ff */
[----:B--2---:R-:W-:Y:S05]  /*8760*/  @!P0 BRA `(.L_x_183) ;  /* 0xfffffffc00f08947 */ /* 0x004fea000383ffff */
[----:B------:R-:W-:Y:S05]  /*8770*/  BRA `(.L_x_184) ;  /* 0xffffffc800f87947 */ /* 0x000fea000383ffff */
.L_x_95:
[----:B------:R-:W-:-:S07]  /*8780*/  MOV R0, UR5 ;  /* 0x0000000500007c02 */ /* 0x000fce0008000f00 */
.L_x_185:
[----:B-1----:R1:W2:Y:S02]  /*8790*/  SYNCS.PHASECHK.TRANS64.TRYWAIT P0, [R0+URZ], R2 ;  /* 0x00000002000075a7 */ /* 0x0022a400080011ff */
[----:B--2---:R-:W-:Y:S05]  /*87a0*/  @!P0 NANOSLEEP.SYNCS 0x989680 ;  /* 0x009896800000895d */ /* 0x004fea0003900000 */
[----:B------:R-:W2:Y:S02]  /*87b0*/  @!P0 SYNCS.PHASECHK.TRANS64 P0, [R0+URZ], R2 ;  /* 0x00000002000085a7 */ /* 0x000ea400080010ff */
[----:B--2---:R-:W-:Y:S05]  /*87c0*/  @!P0 BRA `(.L_x_185) ;  /* 0xfffffffc00f08947 */ /* 0x004fea000383ffff */
[----:B------:R-:W-:Y:S05]  /*87d0*/  BRA `(.L_x_186) ;  /* 0xffffffcc00047947 */ /* 0x000fea000383ffff */
.L_x_97:
[----:B-1----:R1:W2:Y:S02]  /*87e0*/  SYNCS.PHASECHK.TRANS64.TRYWAIT P0, [R0+URZ+0x110], R2 ;  /* 0x00011002000075a7 */ /* 0x0022a400080011ff */
[----:B--2---:R-:W-:Y:S05]  /*87f0*/  @!P0 NANOSLEEP.SYNCS 0x989680 ;  /* 0x009896800000895d */ /* 0x004fea0003900000 */
[----:B------:R-:W2:Y:S02]  /*8800*/  @!P0 SYNCS.PHASECHK.TRANS64 P0, [R0+URZ+0x110], R2 ;  /* 0x00011002000085a7 */ /* 0x000ea400080010ff */
[----:B--2---:R-:W-:Y:S05]  /*8810*/  @!P0 BRA `(.L_x_97) ;  /* 0xfffffffc00f08947 */ /* 0x004fea000383ffff */
[----:B------:R-:W-:Y:S05]  /*8820*/  BRA `(.L_x_187) ;  /* 0xffffffcc00f07947 */ /* 0x000fea000383ffff */
.L_x_107:
[----:B-1----:R1:W3:Y:S02]  /*8830*/  SYNCS.PHASECHK.TRANS64.TRYWAIT P1, [R2+URZ+0xd0], R4 ;  /* 0x0000d004020075a7 */ /* 0x0022e400080211ff */
[----:B---3--:R-:W-:Y:S05]  /*8840*/  @!P1 NANOSLEEP.SYNCS 0x989680 ;  /* 0x009896800000995d */ /* 0x008fea0003900000 */
[----:B------:R-:W3:Y:S02]  /*8850*/  @!P1 SYNCS.PHASECHK.TRANS64 P1, [R2+URZ+0xd0], R4 ;  /* 0x0000d004020095a7 */ /* 0x000ee400080210ff */
[----:B---3--:R-:W-:Y:S05]  /*8860*/  @!P1 BRA `(.L_x_107) ;  /* 0xfffffffc00f09947 */ /* 0x008fea000383ffff */
[----:B------:R-:W-:Y:S05]  /*8870*/  BRA `(.L_x_106) ;  /* 0xffffffdc00607947 */ /* 0x000fea000383ffff */
.L_x_109:
[----:B-1----:R1:W2:Y:S02]  /*8880*/  SYNCS.PHASECHK.TRANS64.TRYWAIT P0, [R27+URZ+0x130], R3 ;  /* 0x000130031b0075a7 */ /* 0x0022a400080011ff */
[----:B--2---:R-:W-:Y:S05]  /*8890*/  @!P0 NANOSLEEP.SYNCS 0x989680 ;  /* 0x009896800000895d */ /* 0x004fea0003900000 */
[----:B------:R-:W2:Y:S02]  /*88a0*/  @!P0 SYNCS.PHASECHK.TRANS64 P0, [R27+URZ+0x130], R3 ;  /* 0x000130031b0085a7 */ /* 0x000ea400080010ff */
[----:B--2---:R-:W-:Y:S05]  /*88b0*/  @!P0 BRA `(.L_x_109) ;  /* 0xfffffffc00f08947 */ /* 0x004fea000383ffff */
[----:B------:R-:W-:Y:S05]  /*88c0*/  BRA `(.L_x_108) ;  /* 0xffffffdc00b07947 */ /* 0x000fea000383ffff */
.L_x_120:
[----:B-1----:R1:W2:Y:S02]  /*88d0*/  SYNCS.PHASECHK.TRANS64.TRYWAIT P0, [R2+URZ+0xd0], R63 ;  /* 0x0000d03f020075a7 */ /* 0x0022a400080011ff */
[----:B--2---:R-:W-:Y:S05]  /*88e0*/  @!P0 NANOSLEEP.SYNCS 0x989680 ;  /* 0x009896800000895d */ /* 0x004fea0003900000 */
[----:B------:R-:W2:Y:S02]  /*88f0*/  @!P0 SYNCS.PHASECHK.TRANS64 P0, [R2+URZ+0xd0], R63 ;  /* 0x0000d03f020085a7 */ /* 0x000ea400080010ff */
[----:B--2---:R-:W-:Y:S05]  /*8900*/  @!P0 BRA `(.L_x_120) ;  /* 0xfffffffc00f08947 */ /* 0x004fea000383ffff */
[----:B------:R-:W-:Y:S05]  /*8910*/  BRA `(.L_x_119) ;  /* 0xffffffe400c47947 */ /* 0x000fea000383ffff */
        .weak           $__internal_0_$__cuda_sm10x_tcgen05_guardrail_trap_col_being_dealloced_not_returned_by_alloc
        .type           $__internal_0_$__cuda_sm10x_tcgen05_guardrail_trap_col_being_dealloced_not_returned_by_alloc,@function
        .size           $__internal_0_$__cuda_sm10x_tcgen05_guardrail_trap_col_being_dealloced_not_returned_by_alloc,($__internal_1_$__cuda_sm10x_tcgen05_guardrail_trap_phase_invalid_during_alloc - $__internal_0_$__cuda_sm10x_tcgen05_guardrail_trap_col_being_dealloced_not_returned_by_alloc)
$__internal_0_$__cuda_sm10x_tcgen05_guardrail_trap_col_being_dealloced_not_returned_by_alloc:
[----:B------:R-:W-:Y:S05]  /*8920*/  BPT.TRAP 0x1 ;  /* 0x000000040000795c */ /* 0x000fea0000300000 */
[----:B------:R-:W-:-:S04]  /*8930*/  HFMA2 R3, -RZ, RZ, 0, 0 ;  /* 0x00000000ff037431 */ /* 0x000fc800000001ff */
[----:B------:R-:W-:Y:S05]  /*8940*/  RET.REL.NODEC R2 `(_ZN7cutlass13device_kernelINS_4gemm6kernel13GemmUniversalIN4cute5tupleIJiiiiEEENS1_10collective13CollectiveMmaINS1_35MainloopSm100TmaUmmaWarpSpecializedILi13ELi2ELi4ENS5_IJNS4_1CILi1EEENSA_ILi4EEESB_EEEEENS5_IJNSA_ILi64EEESF_SF_EEENS_10bfloat16_tENS5_IJlSB_lEEESH_SI_NS4_8TiledMMAINS4_8MMA_AtomIJNS4_20SM100_MMA_F16BF16_SSISH_SH_fLi64ELi64ELNS4_4UMMA5MajorE0ELSN_0ELNSM_7ScaleInE0ELSO_0EEEEEENS4_6LayoutINS5_IJSB_SB_SB_EEENS5_IJNSA_ILi0EEEST_ST_EEEEENS5_IJNS4_10UnderscoreESW_SW_EEEEENS4_23SM90_TMA_LOAD_MULTICASTENS4_14ComposedLayoutINS4_7SwizzleILi3ELi4ELi3EEENS4_18smem_ptr_flag_bitsILi16EEENSR_INS5_IJNSA_ILi8EEESF_EEENS5_IJSF_SB_EEEEEEEvNS4_8identityENS4_13SM90_TMA_LOADES19_vS1A_EENS_8epilogue10collective18CollectiveEpilogueINS1D_23Sm100TmaWarpSpecializedILi3ELi2ELi16ELb1ELb0EEEJSG_NS5_IJNSR_ISF_SB_EENSR_INSA_ILi32EEESB_EEEEESH_SI_SH_SI_NS1D_6fusion15FusionCallbacksIS1H_NS1M_17LinearCombinationISH_fSH_fLNS_15FloatRoundStyleE2EEESG_S1L_JEEENS4_5SM1004TMEM4LOAD26SM100_TMEM_LOAD_16dp256b4xES1B_NS10_INS11_ILi2ELi4ELi3EEES14_NSR_INS5_IJS15_S1J_EEENS5_IJS1J_SB_EEEEEEENS4_17SM75_U32x4_LDSM_NENS4_14SM90_TMA_STOREES20_NS4_17SM90_U32x4_STSM_NENS4_39AutoVectorizingCopyWithAssumedAlignmentILi128EEEEEEvvEEEEvNT_6ParamsE) ;  /* 0xffffff7402ac7950 */ /* 0x000fea0003c3ffff */
        .weak           $__internal_1_$__cuda_sm10x_tcgen05_guardrail_trap_phase_invalid_during_alloc
        .type           $__internal_1_$__cuda_sm10x_tcgen05_guardrail_trap_phase_invalid_during_alloc,@function
        .size           $__internal_1_$__cuda_sm10x_tcgen05_guardrail_trap_phase_invalid_during_alloc,($__internal_2_$__cuda_sm10x_tcgen05_guardrail_trap_unallocated_columns_being_dealloced - $__internal_1_$__cuda_sm10x_tcgen05_guardrail_trap_phase_invalid_during_alloc)
$__internal_1_$__cuda_sm10x_tcgen05_guardrail_trap_phase_invalid_during_alloc:
[----:B------:R-:W-:Y:S05]  /*8950*/  BPT.TRAP 0x1 ;  /* 0x000000040000795c */ /* 0x000fea0000300000 */
[----:B------:R-:W-:-:S04]  /*8960*/  MOV R5, 0x0 ;  /* 0x0000000000057802 */ /* 0x000fc80000000f00 */
[----:B------:R-:W-:Y:S05]  /*8970*/  RET.REL.NODEC R4 `(_ZN7cutlass13device_kernelINS_4gemm6kernel13GemmUniversalIN4cute5tupleIJiiiiEEENS1_10collective13CollectiveMmaINS1_35MainloopSm100TmaUmmaWarpSpecializedILi13ELi2ELi4ENS5_IJNS4_1CILi1EEENSA_ILi4EEESB_EEEEENS5_IJNSA_ILi64EEESF_SF_EEENS_10bfloat16_tENS5_IJlSB_lEEESH_SI_NS4_8TiledMMAINS4_8MMA_AtomIJNS4_20SM100_MMA_F16BF16_SSISH_SH_fLi64ELi64ELNS4_4UMMA5MajorE0ELSN_0ELNSM_7ScaleInE0ELSO_0EEEEEENS4_6LayoutINS5_IJSB_SB_SB_EEENS5_IJNSA_ILi0EEEST_ST_EEEEENS5_IJNS4_10UnderscoreESW_SW_EEEEENS4_23SM90_TMA_LOAD_MULTICASTENS4_14ComposedLayoutINS4_7SwizzleILi3ELi4ELi3EEENS4_18smem_ptr_flag_bitsILi16EEENSR_INS5_IJNSA_ILi8EEESF_EEENS5_IJSF_SB_EEEEEEEvNS4_8identityENS4_13SM90_TMA_LOADES19_vS1A_EENS_8epilogue10collective18CollectiveEpilogueINS1D_23Sm100TmaWarpSpecializedILi3ELi2ELi16ELb1ELb0EEEJSG_NS5_IJNSR_ISF_SB_EENSR_INSA_ILi32EEESB_EEEEESH_SI_SH_SI_NS1D_6fusion15FusionCallbacksIS1H_NS1M_17LinearCombinationISH_fSH_fLNS_15FloatRoundStyleE2EEESG_S1L_JEEENS4_5SM1004TMEM4LOAD26SM100_TMEM_LOAD_16dp256b4xES1B_NS10_INS11_ILi2ELi4ELi3EEES14_NSR_INS5_IJS15_S1J_EEENS5_IJS1J_SB_EEEEEEENS4_17SM75_U32x4_LDSM_NENS4_14SM90_TMA_STOREES20_NS4_17SM90_U32x4_STSM_NENS4_39AutoVectorizingCopyWithAssumedAlignmentILi128EEEEEEvvEEEEvNT_6ParamsE) ;  /* 0xffffff7404a07950 */ /* 0x000fea0003c3ffff */
        .weak           $__internal_2_$__cuda_sm10x_tcgen05_guardrail_trap_unallocated_columns_being_dealloced
        .type           $__internal_2_$__cuda_sm10x_tcgen05_guardrail_trap_unallocated_columns_being_dealloced,@function
        .size           $__internal_2_$__cuda_sm10x_tcgen05_guardrail_trap_unallocated_columns_being_dealloced,(.L_x_189 - $__internal_2_$__cuda_sm10x_tcgen05_guardrail_trap_unallocated_columns_being_dealloced)
$__internal_2_$__cuda_sm10x_tcgen05_guardrail_trap_unallocated_columns_being_dealloced:
[----:B------:R-:W-:Y:S05]  /*8980*/  BPT.TRAP 0x1 ;  /* 0x000000040000795c */ /* 0x000fea0000300000 */
[----:B------:R-:W-:-:S04]  /*8990*/  HFMA2 R3, -RZ, RZ, 0, 0 ;  /* 0x00000000ff037431 */ /* 0x000fc800000001ff */
[----:B------:R-:W-:Y:S05]  /*89a0*/  RET.REL.NODEC R2 `(_ZN7cutlass13device_kernelINS_4gemm6kernel13GemmUniversalIN4cute5tupleIJiiiiEEENS1_10collective13CollectiveMmaINS1_35MainloopSm100TmaUmmaWarpSpecializedILi13ELi2ELi4ENS5_IJNS4_1CILi1EEENSA_ILi4EEESB_EEEEENS5_IJNSA_ILi64EEESF_SF_EEENS_10bfloat16_tENS5_IJlSB_lEEESH_SI_NS4_8TiledMMAINS4_8MMA_AtomIJNS4_20SM100_MMA_F16BF16_SSISH_SH_fLi64ELi64ELNS4_4UMMA5MajorE0ELSN_0ELNSM_7ScaleInE0ELSO_0EEEEEENS4_6LayoutINS5_IJSB_SB_SB_EEENS5_IJNSA_ILi0EEEST_ST_EEEEENS5_IJNS4_10UnderscoreESW_SW_EEEEENS4_23SM90_TMA_LOAD_MULTICASTENS4_14ComposedLayoutINS4_7SwizzleILi3ELi4ELi3EEENS4_18smem_ptr_flag_bitsILi16EEENSR_INS5_IJNSA_ILi8EEESF_EEENS5_IJSF_SB_EEEEEEEvNS4_8identityENS4_13SM90_TMA_LOADES19_vS1A_EENS_8epilogue10collective18CollectiveEpilogueINS1D_23Sm100TmaWarpSpecializedILi3ELi2ELi16ELb1ELb0EEEJSG_NS5_IJNSR_ISF_SB_EENSR_INSA_ILi32EEESB_EEEEESH_SI_SH_SI_NS1D_6fusion15FusionCallbacksIS1H_NS1M_17LinearCombinationISH_fSH_fLNS_15FloatRoundStyleE2EEESG_S1L_JEEENS4_5SM1004TMEM4LOAD26SM100_TMEM_LOAD_16dp256b4xES1B_NS10_INS11_ILi2ELi4ELi3EEES14_NSR_INS5_IJS15_S1J_EEENS5_IJS1J_SB_EEEEEEENS4_17SM75_U32x4_LDSM_NENS4_14SM90_TMA_STOREES20_NS4_17SM90_U32x4_STSM_NENS4_39AutoVectorizingCopyWithAssumedAlignmentILi128EEEEEEvvEEEEvNT_6ParamsE) ;  /* 0xffffff7402947950 */ /* 0x000fea0003c3ffff */
.L_x_188:
[----:B------:R-:W-:-:S00]  /*89b0*/  BRA `(.L_x_188) ;  /* 0xfffffffc00fc7947 */ /* 0x000fc0000383ffff */
[----:B------:R-:W-:-:S00]  /*89c0*/  NOP ;  /* 0x0000000000007918 */ /* 0x000fc00000000000 */
        /* <DEDUP_REMOVED lines=11> */
.L_x_189:


//--------------------- .nv.global.init           --------------------------
	.section	.nv.global.init,"aw",@progbits
.nv.global.init:
	.type		$str$27,@object
	.size		$str$27,($str$28 - $str$27)
$str$27:
        /*0000*/ 	.byte	0x28, 0x61, 0x64, 0x64, 0x72, 0x65, 0x73, 0x73, 0x20, 0x26, 0x20, 0x6d, 0x61, 0x73, 0x6b, 0x29
        /*0010*/ 	.byte	0x20, 0x3d, 0x3d, 0x20, 0x30, 0x00
	.type		$str$28,@object
	.size		$str$28,($str$26 - $str$28)
$str$28:
        /*0016*/ 	.byte	0x2f, 0x74, 0x6d, 0x70, 0x2f, 0x63, 0x75, 0x74, 0x6c, 0x61, 0x73, 0x73, 0x5f, 0x73, 0x77, 0x65
        /*0026*/ 	.byte	0x65, 0x70, 0x5f, 0x73, 0x72, 0x63, 0x2f, 0x69, 0x6e, 0x63, 0x6c, 0x75, 0x64, 0x65, 0x2f, 0x63
        /*0036*/ 	.byte	0x75, 0x74, 0x65, 0x2f, 0x70, 0x6f, 0x69, 0x6e, 0x74, 0x65, 0x72, 0x5f, 0x66, 0x6c, 0x61, 0x67
        /*0046*/ 	.byte	0x67, 0x65, 0x64, 0x2e, 0x68, 0x70, 0x70, 0x00
	.type		$str$26,@object
	.size		$str$26,($str$25 - $str$26)
$str$26:
        /*004e*/ 	.byte	0x2f, 0x74, 0x6d, 0x70, 0x2f, 0x63, 0x75, 0x74, 0x6c, 0x61, 0x73, 0x73, 0x5f, 0x73, 0x77, 0x65
        /*005e*/ 	.byte	0x65, 0x70, 0x5f, 0x73, 0x72, 0x63, 0x2f, 0x69, 0x6e, 0x63, 0x6c, 0x75, 0x64, 0x65, 0x2f, 0x63
        /*006e*/ 	.byte	0x75, 0x74, 0x65, 0x2f, 0x61, 0x74, 0x6f, 0x6d, 0x2f, 0x63, 0x6f, 0x70, 0x79, 0x5f, 0x74, 0x72
        /*007e*/ 	.byte	0x61, 0x69, 0x74, 0x73, 0x5f, 0x73, 0x6d, 0x31, 0x30, 0x30, 0x2e, 0x68, 0x70, 0x70, 0x00
	.type		$str$25,@object
	.size		$str$25,(__unnamed_1 - $str$25)
$str$25:
        /*008d*/ 	.byte	0x28, 0x28, 0x75, 0x69, 0x6e, 0x74, 0x33, 0x32, 0x5f, 0x74, 0x28, 0x74, 0x68, 0x72, 0x65, 0x61
        /*009d*/ 	.byte	0x64, 0x49, 0x64, 0x78, 0x2e, 0x78, 0x29, 0x20, 0x2f, 0x20, 0x33, 0x32, 0x29, 0x20, 0x25, 0x20
        /*00ad*/ 	.byte	0x34, 0x29, 0x20, 0x3d, 0x3d, 0x20, 0x28, 0x28, 0x28, 0x74, 0x6d, 0x65, 0x6d, 0x5f, 0x61, 0x64
        /*00bd*/ 	.byte	0x64, 0x72, 0x20, 0x3e, 0x3e, 0x20, 0x31, 0x36, 0x29, 0x20, 0x2f, 0x20, 0x33, 0x32, 0x29, 0x20
        /*00cd*/ 	.byte	0x25, 0x20, 0x34, 0x29, 0x00
	.type		__unnamed_1,@object
	.size		__unnamed_1,(__unnamed_2 - __unnamed_1)
__unnamed_1:
        /*00d2*/ 	.byte	0x61, 0x75, 0x74, 0x6f, 0x20, 0x63, 0x75, 0x74, 0x65, 0x3a, 0x3a, 0x61, 0x73, 0x5f, 0x70, 0x6f
        /* <DEDUP_REMOVED lines=24> */
        /*0262*/ 	.byte	0x30, 0x34, 0x38, 0x3e, 0x3e, 0x3e, 0x3e, 0x5d, 0x00
	.type		__unnamed_2,@object
	.size		__unnamed_2,(.L_2 - __unnamed_2)
__unnamed_2:
        /* <DEDUP_REMOVED lines=45> */
        /*053b*/ 	.byte	0x3e, 0x3e, 0x3e, 0x5d, 0x00
.L_2:


//--------------------- .nv.shared._ZN7cutlass13device_kernelINS_4gemm6kernel13GemmUniversalIN4cute5tupleIJiiiiEEENS1_10collective13CollectiveMmaINS1_35MainloopSm100TmaUmmaWarpSpecializedILi13ELi2ELi4ENS5_IJNS4_1CILi1EEENSA_ILi4EEESB_EEEEENS5_IJNSA_ILi64EEESF_SF_EEENS_10bfloat16_tENS5_IJlSB_lEEESH_SI_NS4_8TiledMMAINS4_8MMA_AtomIJNS4_20SM100_MMA_F16BF16_SSISH_SH_fLi64ELi64ELNS4_4UMMA5MajorE0ELSN_0ELNSM_7ScaleInE0ELSO_0EEEEEENS4_6LayoutINS5_IJSB_SB_SB_EEENS5_IJNSA_ILi0EEEST_ST_EEEEENS5_IJNS4_10UnderscoreESW_SW_EEEEENS4_23SM90_TMA_LOAD_MULTICASTENS4_14ComposedLayoutINS4_7SwizzleILi3ELi4ELi3EEENS4_18smem_ptr_flag_bitsILi16EEENSR_INS5_IJNSA_ILi8EEESF_EEENS5_IJSF_SB_EEEEEEEvNS4_8identityENS4_13SM90_TMA_LOADES19_vS1A_EENS_8epilogue10collective18CollectiveEpilogueINS1D_23Sm100TmaWarpSpecializedILi3ELi2ELi16ELb1ELb0EEEJSG_NS5_IJNSR_ISF_SB_EENSR_INSA_ILi32EEESB_EEEEESH_SI_SH_SI_NS1D_6fusion15FusionCallbacksIS1H_NS1M_17LinearCombinationISH_fSH_fLNS_15FloatRoundStyleE2EEESG_S1L_JEEENS4_5SM1004TMEM4LOAD26SM100_TMEM_LOAD_16dp256b4xES1B_NS10_INS11_ILi2ELi4ELi3EEES14_NSR_INS5_IJS15_S1J_EEENS5_IJS1J_SB_EEEEEEENS4_17SM75_U32x4_LDSM_NENS4_14SM90_TMA_STOREES20_NS4_17SM90_U32x4_STSM_NENS4_39AutoVectorizingCopyWithAssumedAlignmentILi128EEEEEEvvEEEEvNT_6ParamsE --------------------------
	.section	.nv.shared._ZN7cutlass13device_kernelINS_4gemm6kernel13GemmUniversalIN4cute5tupleIJiiiiEEENS1_10collective13CollectiveMmaINS1_35MainloopSm100TmaUmmaWarpSpecializedILi13ELi2ELi4ENS5_IJNS4_1CILi1EEENSA_ILi4EEESB_EEEEENS5_IJNSA_ILi64EEESF_SF_EEENS_10bfloat16_tENS5_IJlSB_lEEESH_SI_NS4_8TiledMMAINS4_8MMA_AtomIJNS4_20SM100_MMA_F16BF16_SSISH_SH_fLi64ELi64ELNS4_4UMMA5MajorE0ELSN_0ELNSM_7ScaleInE0ELSO_0EEEEEENS4_6LayoutINS5_IJSB_SB_SB_EEENS5_IJNSA_ILi0EEEST_ST_EEEEENS5_IJNS4_10UnderscoreESW_SW_EEEEENS4_23SM90_TMA_LOAD_MULTICASTENS4_14ComposedLayoutINS4_7SwizzleILi3ELi4ELi3EEENS4_18smem_ptr_flag_bitsILi16EEENSR_INS5_IJNSA_ILi8EEESF_EEENS5_IJSF_SB_EEEEEEEvNS4_8identityENS4_13SM90_TMA_LOADES19_vS1A_EENS_8epilogue10collective18CollectiveEpilogueINS1D_23Sm100TmaWarpSpecializedILi3ELi2ELi16ELb1ELb0EEEJSG_NS5_IJNSR_ISF_SB_EENSR_INSA_ILi32EEESB_EEEEESH_SI_SH_SI_NS1D_6fusion15FusionCallbacksIS1H_NS1M_17LinearCombinationISH_fSH_fLNS_15FloatRoundStyleE2EEESG_S1L_JEEENS4_5SM1004TMEM4LOAD26SM100_TMEM_LOAD_16dp256b4xES1B_NS10_INS11_ILi2ELi4ELi3EEES14_NSR_INS5_IJS15_S1J_EEENS5_IJS1J_SB_EEEEEEENS4_17SM75_U32x4_LDSM_NENS4_14SM90_TMA_STOREES20_NS4_17SM90_U32x4_STSM_NENS4_39AutoVectorizingCopyWithAssumedAlignmentILi128EEEEEEvvEEEEvNT_6ParamsE,"aw",@nobits
	.sectionflags	@""
	.align	16
	.zero		1024


//--------------------- .nv.shared.reserved.0     --------------------------
	.section	.nv.shared.reserved.0,"aw",@nobits
	.weak		__nv_reservedSMEM_offset_0_alias
	.size		__nv_reservedSMEM_offset_0_alias, 0, 64
	.other		__nv_reservedSMEM_offset_0_alias,@"STO_CUDA_RESERVED_SHARED STV_DEFAULT"
__nv_reservedSMEM_offset_0_alias:
	.zero		0
.nv.shared.reserved.0:
	.zero		64
	.weak		__nv_reservedSMEM_tcgen05_partition
	.type		__nv_reservedSMEM_tcgen05_partition,@object
	.size		__nv_reservedSMEM_tcgen05_partition,(.L_0 - __nv_reservedSMEM_tcgen05_partition)
__nv_reservedSMEM_tcgen05_partition:
	.zero		32
.L_0:


//--------------------- .nv.global                --------------------------
	.section	.nv.global,"aw",@nobits
.nv.global:
	.type		_ZN40_INTERNAL_18aeeecc_4_k_cu_9bf9e4f3_273364cute1_E,@object
	.size		_ZN40_INTERNAL_18aeeecc_4_k_cu_9bf9e4f3_273364cute1_E,(_ZN40_INTERNAL_18aeeecc_4_k_cu_9bf9e4f3_273364cuda3std3__45__cpo6cbeginE - _ZN40_INTERNAL_18aeeecc_4_k_cu_9bf9e4f3_273364cute1_E)
_ZN40_INTERNAL_18aeeecc_4_k_cu_9bf9e4f3_273364cute1_E:
	.zero		1
	.type		_ZN40_INTERNAL_18aeeecc_4_k_cu_9bf9e4f3_273364cuda3std3__45__cpo6cbeginE,@object
	.size		_ZN40_INTERNAL_18aeeecc_4_k_cu_9bf9e4f3_273364cuda3std3__45__cpo6cbeginE,(_ZN40_INTERNAL_18aeeecc_4_k_cu_9bf9e4f3_273364cuda3std3__48in_placeE - _ZN40_INTERNAL_18aeeecc_4_k_cu_9bf9e4f3_273364cuda3std3__45__cpo6cbeginE)
_ZN40_INTERNAL_18aeeecc_4_k_cu_9bf9e4f3_273364cuda3std3__45__cpo6cbeginE:
	.zero		1
	.type		_ZN40_INTERNAL_18aeeecc_4_k_cu_9bf9e4f3_273364cuda3std3__48in_placeE,@object
	.size		_ZN40_INTERNAL_18aeeecc_4_k_cu_9bf9e4f3_273364cuda3std3__48in_placeE,(_ZN40_INTERNAL_18aeeecc_4_k_cu_9bf9e4f3_273364cuda3std6ranges3__45__cpo9iter_moveE - _ZN40_INTERNAL_18aeeecc_4_k_cu_9bf9e4f3_273364cuda3std3__48in_placeE)
_ZN40_INTERNAL_18aeeecc_4_k_cu_9bf9e4f3_273364cuda3std3__48in_placeE:
	.zero		1
	.type		_ZN40_INTERNAL_18aeeecc_4_k_cu_9bf9e4f3_273364cuda3std6ranges3__45__cpo9iter_moveE,@object
	.size		_ZN40_INTERNAL_18aeeecc_4_k_cu_9bf9e4f3_273364cuda3std6ranges3__45__cpo9iter_moveE,(_ZN40_INTERNAL_18aeeecc_4_k_cu_9bf9e4f3_273364cuda3std3__45__cpo5beginE - _ZN40_INTERNAL_18aeeecc_4_k_cu_9bf9e4f3_273364cuda3std6ranges3__45__cpo9iter_moveE)
_ZN40_INTERNAL_18aeeecc_4_k_cu_9bf9e4f3_273364cuda3std6ranges3__45__cpo9iter_moveE:
	.zero		1
	.type		_ZN40_INTERNAL_18aeeecc_4_k_cu_9bf9e4f3_273364cuda3std3__45__cpo5beginE,@object
	.size		_ZN40_INTERNAL_18aeeecc_4_k_cu_9bf9e4f3_273364cuda3std3__45__cpo5beginE,(_ZN40_INTERNAL_18aeeecc_4_k_cu_9bf9e4f3_273364cuda3std3__442_GLOBAL__N__18aeeecc_4_k_cu_9bf9e4f3_273366ignoreE - _ZN40_INTERNAL_18aeeecc_4_k_cu_9bf9e4f3_273364cuda3std3__45__cpo5beginE)
_ZN40_INTERNAL_18aeeecc_4_k_cu_9bf9e4f3_273364cuda3std3__45__cpo5beginE:
	.zero		1
	.type		_ZN40_INTERNAL_18aeeecc_4_k_cu_9bf9e4f3_273364cuda3std3__442_GLOBAL__N__18aeeecc_4_k_cu_9bf9e4f3_273366ignoreE,@object
	.size		_ZN40_INTERNAL_18aeeecc_4_k_cu_9bf9e4f3_273364cuda3std3__442_GLOBAL__N__18aeeecc_4_k_cu_9bf9e4f3_273366ignoreE,(_ZN40_INTERNAL_18aeeecc_4_k_cu_9bf9e4f3_273364cute7productE - _ZN40_INTERNAL_18aeeecc_4_k_cu_9bf9e4f3_273364cuda3std3__442_GLOBAL__N__18aeeecc_4_k_cu_9bf9e4f3_273366ignoreE)
_ZN40_INTERNAL_18aeeecc_4_k_cu_9bf9e4f3_273364cuda3std3__442_GLOBAL__N__18aeeecc_4_k_cu_9bf9e4f3_273366ignoreE:
	.zero		1
	.type		_ZN40_INTERNAL_18aeeecc_4_k_cu_9bf9e4f3_273364cute7productE,@object
	.size		_ZN40_INTERNAL_18aeeecc_4_k_cu_9bf9e4f3_273364cute7productE,(_ZN40_INTERNAL_18aeeecc_4_k_cu_9bf9e4f3_273364cuda3std3__45__cpo3endE - _ZN40_INTERNAL_18aeeecc_4_k_cu_9bf9e4f3_273364cute7productE)
_ZN40_INTERNAL_18aeeecc_4_k_cu_9bf9e4f3_273364cute7productE:
	.zero		1
	.type		_ZN40_INTERNAL_18aeeecc_4_k_cu_9bf9e4f3_273364cuda3std3__45__cpo3endE,@object
	.size		_ZN40_INTERNAL_18aeeecc_4_k_cu_9bf9e4f3_273364cuda3std3__45__cpo3endE,(_ZN40_INTERNAL_18aeeecc_4_k_cu_9bf9e4f3_273364cuda3std3__419piecewise_constructE - _ZN40_INTERNAL_18aeeecc_4_k_cu_9bf9e4f3_273364cuda3std3__45__cpo3endE)
_ZN40_INTERNAL_18aeeecc_4_k_cu_9bf9e4f3_273364cuda3std3__45__cpo3endE:
	.zero		1
	.type		_ZN40_INTERNAL_18aeeecc_4_k_cu_9bf9e4f3_273364cuda3std3__419piecewise_constructE,@object
	.size		_ZN40_INTERNAL_18aeeecc_4_k_cu_9bf9e4f3_273364cuda3std3__419piecewise_constructE,(_ZN40_INTERNAL_18aeeecc_4_k_cu_9bf9e4f3_273364cuda3std3__45__cpo4cendE - _ZN40_INTERNAL_18aeeecc_4_k_cu_9bf9e4f3_273364cuda3std3__419piecewise_constructE)
_ZN40_INTERNAL_18aeeecc_4_k_cu_9bf9e4f3_273364cuda3std3__419piecewise_constructE:
	.zero		1
	.type		_ZN40_INTERNAL_18aeeecc_4_k_cu_9bf9e4f3_273364cuda3std3__45__cpo4cendE,@object
	.size		_ZN40_INTERNAL_18aeeecc_4_k_cu_9bf9e4f3_273364cuda3std3__45__cpo4cendE,(_ZN40_INTERNAL_18aeeecc_4_k_cu_9bf9e4f3_273364cuda3std6ranges3__45__cpo4swapE - _ZN40_INTERNAL_18aeeecc_4_k_cu_9bf9e4f3_273364cuda3std3__45__cpo4cendE)
_ZN40_INTERNAL_18aeeecc_4_k_cu_9bf9e4f3_273364cuda3std3__45__cpo4cendE:
	.zero		1
	.type		_ZN40_INTERNAL_18aeeecc_4_k_cu_9bf9e4f3_273364cuda3std6ranges3__45__cpo4swapE,@object
	.size		_ZN40_INTERNAL_18aeeecc_4_k_cu_9bf9e4f3_273364cuda3std6ranges3__45__cpo4swapE,(.L_10 - _ZN40_INTERNAL_18aeeecc_4_k_cu_9bf9e4f3_273364cuda3std6ranges3__45__cpo4swapE)
_ZN40_INTERNAL_18aeeecc_4_k_cu_9bf9e4f3_273364cuda3std6ranges3__45__cpo4swapE:
	.zero		1
.L_10:


//--------------------- .nv.constant0._ZN7cutlass13device_kernelINS_4gemm6kernel13GemmUniversalIN4cute5tupleIJiiiiEEENS1_10collective13CollectiveMmaINS1_35MainloopSm100TmaUmmaWarpSpecializedILi13ELi2ELi4ENS5_IJNS4_1CILi1EEENSA_ILi4EEESB_EEEEENS5_IJNSA_ILi64EEESF_SF_EEENS_10bfloat16_tENS5_IJlSB_lEEESH_SI_NS4_8TiledMMAINS4_8MMA_AtomIJNS4_20SM100_MMA_F16BF16_SSISH_SH_fLi64ELi64ELNS4_4UMMA5MajorE0ELSN_0ELNSM_7ScaleInE0ELSO_0EEEEEENS4_6LayoutINS5_IJSB_SB_SB_EEENS5_IJNSA_ILi0EEEST_ST_EEEEENS5_IJNS4_10UnderscoreESW_SW_EEEEENS4_23SM90_TMA_LOAD_MULTICASTENS4_14ComposedLayoutINS4_7SwizzleILi3ELi4ELi3EEENS4_18smem_ptr_flag_bitsILi16EEENSR_INS5_IJNSA_ILi8EEESF_EEENS5_IJSF_SB_EEEEEEEvNS4_8identityENS4_13SM90_TMA_LOADES19_vS1A_EENS_8epilogue10collective18CollectiveEpilogueINS1D_23Sm100TmaWarpSpecializedILi3ELi2ELi16ELb1ELb0EEEJSG_NS5_IJNSR_ISF_SB_EENSR_INSA_ILi32EEESB_EEEEESH_SI_SH_SI_NS1D_6fusion15FusionCallbacksIS1H_NS1M_17LinearCombinationISH_fSH_fLNS_15FloatRoundStyleE2EEESG_S1L_JEEENS4_5SM1004TMEM4LOAD26SM100_TMEM_LOAD_16dp256b4xES1B_NS10_INS11_ILi2ELi4ELi3EEES14_NSR_INS5_IJS15_S1J_EEENS5_IJS1J_SB_EEEEEEENS4_17SM75_U32x4_LDSM_NENS4_14SM90_TMA_STOREES20_NS4_17SM90_U32x4_STSM_NENS4_39AutoVectorizingCopyWithAssumedAlignmentILi128EEEEEEvvEEEEvNT_6ParamsE --------------------------
	.section	.nv.constant0._ZN7cutlass13device_kernelINS_4gemm6kernel13GemmUniversalIN4cute5tupleIJiiiiEEENS1_10collective13CollectiveMmaINS1_35MainloopSm100TmaUmmaWarpSpecializedILi13ELi2ELi4ENS5_IJNS4_1CILi1EEENSA_ILi4EEESB_EEEEENS5_IJNSA_ILi64EEESF_SF_EEENS_10bfloat16_tENS5_IJlSB_lEEESH_SI_NS4_8TiledMMAINS4_8MMA_AtomIJNS4_20SM100_MMA_F16BF16_SSISH_SH_fLi64ELi64ELNS4_4UMMA5MajorE0ELSN_0ELNSM_7ScaleInE0ELSO_0EEEEEENS4_6LayoutINS5_IJSB_SB_SB_EEENS5_IJNSA_ILi0EEEST_ST_EEEEENS5_IJNS4_10UnderscoreESW_SW_EEEEENS4_23SM90_TMA_LOAD_MULTICASTENS4_14ComposedLayoutINS4_7SwizzleILi3ELi4ELi3EEENS4_18smem_ptr_flag_bitsILi16EEENSR_INS5_IJNSA_ILi8EEESF_EEENS5_IJSF_SB_EEEEEEEvNS4_8identityENS4_13SM90_TMA_LOADES19_vS1A_EENS_8epilogue10collective18CollectiveEpilogueINS1D_23Sm100TmaWarpSpecializedILi3ELi2ELi16ELb1ELb0EEEJSG_NS5_IJNSR_ISF_SB_EENSR_INSA_ILi32EEESB_EEEEESH_SI_SH_SI_NS1D_6fusion15FusionCallbacksIS1H_NS1M_17LinearCombinationISH_fSH_fLNS_15FloatRoundStyleE2EEESG_S1L_JEEENS4_5SM1004TMEM4LOAD26SM100_TMEM_LOAD_16dp256b4xES1B_NS10_INS11_ILi2ELi4ELi3EEES14_NSR_INS5_IJS15_S1J_EEENS5_IJS1J_SB_EEEEEEENS4_17SM75_U32x4_LDSM_NENS4_14SM90_TMA_STOREES20_NS4_17SM90_U32x4_STSM_NENS4_39AutoVectorizingCopyWithAssumedAlignmentILi128EEEEEEvvEEEEvNT_6ParamsE,"a",@progbits
	.sectionflags	@""
	.align	4
.nv.constant0._ZN7cutlass13device_kernelINS_4gemm6kernel13GemmUniversalIN4cute5tupleIJiiiiEEENS1_10collective13CollectiveMmaINS1_35MainloopSm100TmaUmmaWarpSpecializedILi13ELi2ELi4ENS5_IJNS4_1CILi1EEENSA_ILi4EEESB_EEEEENS5_IJNSA_ILi64EEESF_SF_EEENS_10bfloat16_tENS5_IJlSB_lEEESH_SI_NS4_8TiledMMAINS4_8MMA_AtomIJNS4_20SM100_MMA_F16BF16_SSISH_SH_fLi64ELi64ELNS4_4UMMA5MajorE0ELSN_0ELNSM_7ScaleInE0ELSO_0EEEEEENS4_6LayoutINS5_IJSB_SB_SB_EEENS5_IJNSA_ILi0EEEST_ST_EEEEENS5_IJNS4_10UnderscoreESW_SW_EEEEENS4_23SM90_TMA_LOAD_MULTICASTENS4_14ComposedLayoutINS4_7SwizzleILi3ELi4ELi3EEENS4_18smem_ptr_flag_bitsILi16EEENSR_INS5_IJNSA_ILi8EEESF_EEENS5_IJSF_SB_EEEEEEEvNS4_8identityENS4_13SM90_TMA_LOADES19_vS1A_EENS_8epilogue10collective18CollectiveEpilogueINS1D_23Sm100TmaWarpSpecializedILi3ELi2ELi16ELb1ELb0EEEJSG_NS5_IJNSR_ISF_SB_EENSR_INSA_ILi32EEESB_EEEEESH_SI_SH_SI_NS1D_6fusion15FusionCallbacksIS1H_NS1M_17LinearCombinationISH_fSH_fLNS_15FloatRoundStyleE2EEESG_S1L_JEEENS4_5SM1004TMEM4LOAD26SM100_TMEM_LOAD_16dp256b4xES1B_NS10_INS11_ILi2ELi4ELi3EEES14_NSR_INS5_IJS15_S1J_EEENS5_IJS1J_SB_EEEEEEENS4_17SM75_U32x4_LDSM_NENS4_14SM90_TMA_STOREES20_NS4_17SM90_U32x4_STSM_NENS4_39AutoVectorizingCopyWithAssumedAlignmentILi128EEEEEEvvEEEEvNT_6ParamsE:
	.zero		2944


//--------------------- SYMBOLS --------------------------

	.type		.nv.reservedSmem.offset0,@object
	.size		.nv.reservedSmem.offset0,0x4
	.type		.nv.reservedSmem.cap,@object
	.size		.nv.reservedSmem.cap,0x4
	.type		__assertfail,@function
